//
// Generated by NVIDIA NVVM Compiler
//
// Compiler Build ID: CL-36424714
// Cuda compilation tools, release 13.0, V13.0.88
// Based on NVVM 20.0.0
//

.version 9.0
.target sm_100
.address_size 64

	// .globl	_Z6gpu_v1PKfS0_Pfiii
// _ZZ6gpu_v2PKfS0_PfiiiE3s_a has been demoted
// _ZZ6gpu_v2PKfS0_PfiiiE3s_b has been demoted
// _ZZ6gpu_v3PKfS0_PfiiiE3s_a has been demoted
// _ZZ6gpu_v3PKfS0_PfiiiE3s_b has been demoted
// _ZZ6gpu_v4PKfS0_PfiiiE3s_a has been demoted
// _ZZ6gpu_v4PKfS0_PfiiiE3s_b has been demoted
// _ZZ6gpu_v5PKfS0_PfiiiE3s_a has been demoted
// _ZZ6gpu_v5PKfS0_PfiiiE3s_b has been demoted
// _ZZ6gpu_v6PKfS0_PfiiiE3s_a has been demoted
// _ZZ6gpu_v6PKfS0_PfiiiE3s_b has been demoted

.visible .entry _Z6gpu_v1PKfS0_Pfiii(
	.param .u64 .ptr .align 1 _Z6gpu_v1PKfS0_Pfiii_param_0,
	.param .u64 .ptr .align 1 _Z6gpu_v1PKfS0_Pfiii_param_1,
	.param .u64 .ptr .align 1 _Z6gpu_v1PKfS0_Pfiii_param_2,
	.param .u32 _Z6gpu_v1PKfS0_Pfiii_param_3,
	.param .u32 _Z6gpu_v1PKfS0_Pfiii_param_4,
	.param .u32 _Z6gpu_v1PKfS0_Pfiii_param_5
)
{
	.reg .pred 	%p<10>;
	.reg .b32 	%r<40>;
	.reg .b32 	%f<68>;
	.reg .b64 	%rd<53>;

	ld.param.u64 	%rd7, [_Z6gpu_v1PKfS0_Pfiii_param_0];
	ld.param.u64 	%rd8, [_Z6gpu_v1PKfS0_Pfiii_param_1];
	ld.param.u64 	%rd6, [_Z6gpu_v1PKfS0_Pfiii_param_2];
	ld.param.u32 	%r18, [_Z6gpu_v1PKfS0_Pfiii_param_4];
	ld.param.u32 	%r19, [_Z6gpu_v1PKfS0_Pfiii_param_5];
	cvta.to.global.u64 	%rd1, %rd8;
	cvta.to.global.u64 	%rd2, %rd7;
	mov.u32 	%r20, %ctaid.y;
	mov.u32 	%r21, %ntid.y;
	mov.u32 	%r22, %tid.y;
	mad.lo.s32 	%r1, %r20, %r21, %r22;
	mov.u32 	%r23, %ctaid.x;
	mov.u32 	%r24, %ntid.x;
	mov.u32 	%r25, %tid.x;
	mad.lo.s32 	%r2, %r23, %r24, %r25;
	setp.lt.s32 	%p1, %r19, 1;
	mov.f32 	%f67, 0f00000000;
	@%p1 bra 	$L__BB0_12;
	mul.lo.s32 	%r3, %r19, %r1;
	and.b32  	%r4, %r19, 7;
	setp.lt.u32 	%p2, %r19, 8;
	mov.f32 	%f67, 0f00000000;
	mov.b32 	%r38, 0;
	@%p2 bra 	$L__BB0_4;
	and.b32  	%r38, %r19, 2147483640;
	neg.s32 	%r36, %r38;
	shl.b32 	%r7, %r18, 3;
	mul.wide.u32 	%rd9, %r3, 4;
	add.s64 	%rd10, %rd9, %rd2;
	add.s64 	%rd52, %rd10, 16;
	mov.f32 	%f67, 0f00000000;
	mul.wide.s32 	%rd13, %r18, 4;
	mov.u32 	%r35, %r2;
$L__BB0_3:
	.pragma "nounroll";
	ld.global.f32 	%f17, [%rd52+-16];
	mul.wide.s32 	%rd11, %r35, 4;
	add.s64 	%rd12, %rd1, %rd11;
	ld.global.f32 	%f18, [%rd12];
	fma.rn.f32 	%f19, %f17, %f18, %f67;
	ld.global.f32 	%f20, [%rd52+-12];
	add.s64 	%rd14, %rd12, %rd13;
	ld.global.f32 	%f21, [%rd14];
	fma.rn.f32 	%f22, %f20, %f21, %f19;
	ld.global.f32 	%f23, [%rd52+-8];
	add.s64 	%rd15, %rd14, %rd13;
	ld.global.f32 	%f24, [%rd15];
	fma.rn.f32 	%f25, %f23, %f24, %f22;
	ld.global.f32 	%f26, [%rd52+-4];
	add.s64 	%rd16, %rd15, %rd13;
	ld.global.f32 	%f27, [%rd16];
	fma.rn.f32 	%f28, %f26, %f27, %f25;
	ld.global.f32 	%f29, [%rd52];
	add.s64 	%rd17, %rd16, %rd13;
	ld.global.f32 	%f30, [%rd17];
	fma.rn.f32 	%f31, %f29, %f30, %f28;
	ld.global.f32 	%f32, [%rd52+4];
	add.s64 	%rd18, %rd17, %rd13;
	ld.global.f32 	%f33, [%rd18];
	fma.rn.f32 	%f34, %f32, %f33, %f31;
	ld.global.f32 	%f35, [%rd52+8];
	add.s64 	%rd19, %rd18, %rd13;
	ld.global.f32 	%f36, [%rd19];
	fma.rn.f32 	%f37, %f35, %f36, %f34;
	ld.global.f32 	%f38, [%rd52+12];
	add.s64 	%rd20, %rd19, %rd13;
	ld.global.f32 	%f39, [%rd20];
	fma.rn.f32 	%f67, %f38, %f39, %f37;
	add.s32 	%r36, %r36, 8;
	add.s32 	%r35, %r35, %r7;
	add.s64 	%rd52, %rd52, 32;
	setp.ne.s32 	%p3, %r36, 0;
	@%p3 bra 	$L__BB0_3;
$L__BB0_4:
	setp.eq.s32 	%p4, %r4, 0;
	@%p4 bra 	$L__BB0_12;
	and.b32  	%r13, %r19, 3;
	setp.lt.u32 	%p5, %r4, 4;
	@%p5 bra 	$L__BB0_7;
	add.s32 	%r27, %r38, %r3;
	mul.wide.u32 	%rd21, %r27, 4;
	add.s64 	%rd22, %rd2, %rd21;
	ld.global.f32 	%f41, [%rd22];
	mad.lo.s32 	%r28, %r38, %r18, %r2;
	mul.wide.s32 	%rd23, %r28, 4;
	add.s64 	%rd24, %rd1, %rd23;
	ld.global.f32 	%f42, [%rd24];
	fma.rn.f32 	%f43, %f41, %f42, %f67;
	cvt.u64.u32 	%rd25, %r3;
	cvt.u64.u32 	%rd26, %r38;
	add.s64 	%rd27, %rd26, %rd25;
	shl.b64 	%rd28, %rd27, 2;
	add.s64 	%rd29, %rd2, %rd28;
	ld.global.f32 	%f44, [%rd29+4];
	mul.wide.s32 	%rd30, %r18, 4;
	add.s64 	%rd31, %rd24, %rd30;
	ld.global.f32 	%f45, [%rd31];
	fma.rn.f32 	%f46, %f44, %f45, %f43;
	ld.global.f32 	%f47, [%rd29+8];
	add.s64 	%rd32, %rd31, %rd30;
	ld.global.f32 	%f48, [%rd32];
	fma.rn.f32 	%f49, %f47, %f48, %f46;
	ld.global.f32 	%f50, [%rd29+12];
	add.s64 	%rd33, %rd32, %rd30;
	ld.global.f32 	%f51, [%rd33];
	fma.rn.f32 	%f67, %f50, %f51, %f49;
	add.s32 	%r38, %r38, 4;
$L__BB0_7:
	setp.eq.s32 	%p6, %r13, 0;
	@%p6 bra 	$L__BB0_12;
	setp.eq.s32 	%p7, %r13, 1;
	@%p7 bra 	$L__BB0_10;
	add.s32 	%r29, %r38, %r3;
	mul.wide.u32 	%rd34, %r29, 4;
	add.s64 	%rd35, %rd2, %rd34;
	ld.global.f32 	%f53, [%rd35];
	mad.lo.s32 	%r30, %r38, %r18, %r2;
	mul.wide.s32 	%rd36, %r30, 4;
	add.s64 	%rd37, %rd1, %rd36;
	ld.global.f32 	%f54, [%rd37];
	fma.rn.f32 	%f55, %f53, %f54, %f67;
	cvt.u64.u32 	%rd38, %r3;
	cvt.u64.u32 	%rd39, %r38;
	add.s64 	%rd40, %rd39, %rd38;
	shl.b64 	%rd41, %rd40, 2;
	add.s64 	%rd42, %rd2, %rd41;
	ld.global.f32 	%f56, [%rd42+4];
	mul.wide.s32 	%rd43, %r18, 4;
	add.s64 	%rd44, %rd37, %rd43;
	ld.global.f32 	%f57, [%rd44];
	fma.rn.f32 	%f67, %f56, %f57, %f55;
	add.s32 	%r38, %r38, 2;
$L__BB0_10:
	and.b32  	%r31, %r19, 1;
	setp.eq.b32 	%p8, %r31, 1;
	not.pred 	%p9, %p8;
	@%p9 bra 	$L__BB0_12;
	add.s32 	%r32, %r38, %r3;
	mul.wide.u32 	%rd45, %r32, 4;
	add.s64 	%rd46, %rd2, %rd45;
	ld.global.f32 	%f58, [%rd46];
	mad.lo.s32 	%r33, %r38, %r18, %r2;
	mul.wide.s32 	%rd47, %r33, 4;
	add.s64 	%rd48, %rd1, %rd47;
	ld.global.f32 	%f59, [%rd48];
	fma.rn.f32 	%f67, %f58, %f59, %f67;
$L__BB0_12:
	cvta.to.global.u64 	%rd49, %rd6;
	mad.lo.s32 	%r34, %r18, %r1, %r2;
	mul.wide.s32 	%rd50, %r34, 4;
	add.s64 	%rd51, %rd49, %rd50;
	st.global.f32 	[%rd51], %f67;
	ret;

}
	// .globl	_Z6gpu_v2PKfS0_Pfiii
.visible .entry _Z6gpu_v2PKfS0_Pfiii(
	.param .u64 .ptr .align 1 _Z6gpu_v2PKfS0_Pfiii_param_0,
	.param .u64 .ptr .align 1 _Z6gpu_v2PKfS0_Pfiii_param_1,
	.param .u64 .ptr .align 1 _Z6gpu_v2PKfS0_Pfiii_param_2,
	.param .u32 _Z6gpu_v2PKfS0_Pfiii_param_3,
	.param .u32 _Z6gpu_v2PKfS0_Pfiii_param_4,
	.param .u32 _Z6gpu_v2PKfS0_Pfiii_param_5
)
{
	.reg .pred 	%p<8>;
	.reg .b32 	%r<109>;
	.reg .b32 	%f<368>;
	.reg .b64 	%rd<48>;
	// demoted variable
	.shared .align 4 .b8 _ZZ6gpu_v2PKfS0_PfiiiE3s_a[1024];
	// demoted variable
	.shared .align 4 .b8 _ZZ6gpu_v2PKfS0_PfiiiE3s_b[1024];
	ld.param.u32 	%r33, [_Z6gpu_v2PKfS0_Pfiii_param_5];
	shr.s32 	%r34, %r33, 31;
	shr.u32 	%r35, %r34, 28;
	add.s32 	%r36, %r33, %r35;
	shr.s32 	%r1, %r36, 4;
	setp.lt.s32 	%p1, %r33, 16;
	mov.f32 	%f367, 0f00000000;
	@%p1 bra 	$L__BB1_9;
	mov.u32 	%r38, %ctaid.y;
	shl.b32 	%r39, %r38, 4;
	mov.u32 	%r2, %tid.y;
	add.s32 	%r40, %r39, %r2;
	mov.u32 	%r3, %tid.x;
	mad.lo.s32 	%r4, %r33, %r40, %r3;
	shl.b32 	%r41, %r2, 6;
	mov.u32 	%r42, _ZZ6gpu_v2PKfS0_PfiiiE3s_a;
	add.s32 	%r5, %r42, %r41;
	mov.u32 	%r43, %ctaid.x;
	shl.b32 	%r6, %r43, 4;
	add.s32 	%r7, %r6, %r3;
	mov.u32 	%r44, _ZZ6gpu_v2PKfS0_PfiiiE3s_b;
	add.s32 	%r45, %r44, %r41;
	shl.b32 	%r46, %r3, 2;
	add.s32 	%r8, %r45, %r46;
	add.s32 	%r47, %r1, -1;
	setp.lt.u32 	%p2, %r47, 3;
	mov.f32 	%f367, 0f00000000;
	mov.b32 	%r108, 0;
	@%p2 bra 	$L__BB1_4;
	ld.param.u32 	%r96, [_Z6gpu_v2PKfS0_Pfiii_param_4];
	and.b32  	%r108, %r1, 134217724;
	neg.s32 	%r106, %r108;
	add.s32 	%r105, %r4, 32;
	add.s32 	%r49, %r2, 48;
	mad.lo.s32 	%r50, %r96, %r49, %r3;
	add.s32 	%r104, %r50, %r6;
	add.s32 	%r51, %r2, 32;
	mad.lo.s32 	%r52, %r96, %r51, %r3;
	add.s32 	%r103, %r52, %r6;
	add.s32 	%r53, %r2, 16;
	mad.lo.s32 	%r54, %r96, %r53, %r3;
	add.s32 	%r102, %r54, %r6;
	mad.lo.s32 	%r55, %r2, %r96, %r3;
	add.s32 	%r101, %r55, %r6;
	mov.f32 	%f367, 0f00000000;
$L__BB1_3:
	.pragma "nounroll";
	ld.param.u32 	%r97, [_Z6gpu_v2PKfS0_Pfiii_param_4];
	ld.param.u64 	%rd44, [_Z6gpu_v2PKfS0_Pfiii_param_1];
	ld.param.u64 	%rd41, [_Z6gpu_v2PKfS0_Pfiii_param_0];
	bar.sync 	0;
	add.s32 	%r56, %r105, -32;
	cvta.to.global.u64 	%rd4, %rd41;
	mul.wide.u32 	%rd5, %r56, 4;
	add.s64 	%rd6, %rd4, %rd5;
	ld.global.f32 	%f14, [%rd6];
	add.s32 	%r59, %r5, %r46;
	st.shared.f32 	[%r59], %f14;
	cvta.to.global.u64 	%rd7, %rd44;
	mul.wide.u32 	%rd8, %r101, 4;
	add.s64 	%rd9, %rd7, %rd8;
	ld.global.f32 	%f15, [%rd9];
	st.shared.f32 	[%r8], %f15;
	bar.sync 	0;
	ld.shared.f32 	%f16, [%r5];
	add.s32 	%r61, %r44, %r46;
	ld.shared.f32 	%f17, [%r61];
	fma.rn.f32 	%f18, %f16, %f17, %f367;
	ld.shared.f32 	%f19, [%r5+4];
	ld.shared.f32 	%f20, [%r61+64];
	fma.rn.f32 	%f21, %f19, %f20, %f18;
	ld.shared.f32 	%f22, [%r5+8];
	ld.shared.f32 	%f23, [%r61+128];
	fma.rn.f32 	%f24, %f22, %f23, %f21;
	ld.shared.f32 	%f25, [%r5+12];
	ld.shared.f32 	%f26, [%r61+192];
	fma.rn.f32 	%f27, %f25, %f26, %f24;
	ld.shared.f32 	%f28, [%r5+16];
	ld.shared.f32 	%f29, [%r61+256];
	fma.rn.f32 	%f30, %f28, %f29, %f27;
	ld.shared.f32 	%f31, [%r5+20];
	ld.shared.f32 	%f32, [%r61+320];
	fma.rn.f32 	%f33, %f31, %f32, %f30;
	ld.shared.f32 	%f34, [%r5+24];
	ld.shared.f32 	%f35, [%r61+384];
	fma.rn.f32 	%f36, %f34, %f35, %f33;
	ld.shared.f32 	%f37, [%r5+28];
	ld.shared.f32 	%f38, [%r61+448];
	fma.rn.f32 	%f39, %f37, %f38, %f36;
	ld.shared.f32 	%f40, [%r5+32];
	ld.shared.f32 	%f41, [%r61+512];
	fma.rn.f32 	%f42, %f40, %f41, %f39;
	ld.shared.f32 	%f43, [%r5+36];
	ld.shared.f32 	%f44, [%r61+576];
	fma.rn.f32 	%f45, %f43, %f44, %f42;
	ld.shared.f32 	%f46, [%r5+40];
	ld.shared.f32 	%f47, [%r61+640];
	fma.rn.f32 	%f48, %f46, %f47, %f45;
	ld.shared.f32 	%f49, [%r5+44];
	ld.shared.f32 	%f50, [%r61+704];
	fma.rn.f32 	%f51, %f49, %f50, %f48;
	ld.shared.f32 	%f52, [%r5+48];
	ld.shared.f32 	%f53, [%r61+768];
	fma.rn.f32 	%f54, %f52, %f53, %f51;
	ld.shared.f32 	%f55, [%r5+52];
	ld.shared.f32 	%f56, [%r61+832];
	fma.rn.f32 	%f57, %f55, %f56, %f54;
	ld.shared.f32 	%f58, [%r5+56];
	ld.shared.f32 	%f59, [%r61+896];
	fma.rn.f32 	%f60, %f58, %f59, %f57;
	ld.shared.f32 	%f61, [%r5+60];
	ld.shared.f32 	%f62, [%r61+960];
	fma.rn.f32 	%f63, %f61, %f62, %f60;
	bar.sync 	0;
	add.s32 	%r62, %r105, -16;
	mul.wide.u32 	%rd10, %r62, 4;
	add.s64 	%rd11, %rd4, %rd10;
	ld.global.f32 	%f64, [%rd11];
	st.shared.f32 	[%r59], %f64;
	mul.wide.u32 	%rd12, %r102, 4;
	add.s64 	%rd13, %rd7, %rd12;
	ld.global.f32 	%f65, [%rd13];
	st.shared.f32 	[%r8], %f65;
	bar.sync 	0;
	ld.shared.f32 	%f66, [%r5];
	ld.shared.f32 	%f67, [%r61];
	fma.rn.f32 	%f68, %f66, %f67, %f63;
	ld.shared.f32 	%f69, [%r5+4];
	ld.shared.f32 	%f70, [%r61+64];
	fma.rn.f32 	%f71, %f69, %f70, %f68;
	ld.shared.f32 	%f72, [%r5+8];
	ld.shared.f32 	%f73, [%r61+128];
	fma.rn.f32 	%f74, %f72, %f73, %f71;
	ld.shared.f32 	%f75, [%r5+12];
	ld.shared.f32 	%f76, [%r61+192];
	fma.rn.f32 	%f77, %f75, %f76, %f74;
	ld.shared.f32 	%f78, [%r5+16];
	ld.shared.f32 	%f79, [%r61+256];
	fma.rn.f32 	%f80, %f78, %f79, %f77;
	ld.shared.f32 	%f81, [%r5+20];
	ld.shared.f32 	%f82, [%r61+320];
	fma.rn.f32 	%f83, %f81, %f82, %f80;
	ld.shared.f32 	%f84, [%r5+24];
	ld.shared.f32 	%f85, [%r61+384];
	fma.rn.f32 	%f86, %f84, %f85, %f83;
	ld.shared.f32 	%f87, [%r5+28];
	ld.shared.f32 	%f88, [%r61+448];
	fma.rn.f32 	%f89, %f87, %f88, %f86;
	ld.shared.f32 	%f90, [%r5+32];
	ld.shared.f32 	%f91, [%r61+512];
	fma.rn.f32 	%f92, %f90, %f91, %f89;
	ld.shared.f32 	%f93, [%r5+36];
	ld.shared.f32 	%f94, [%r61+576];
	fma.rn.f32 	%f95, %f93, %f94, %f92;
	ld.shared.f32 	%f96, [%r5+40];
	ld.shared.f32 	%f97, [%r61+640];
	fma.rn.f32 	%f98, %f96, %f97, %f95;
	ld.shared.f32 	%f99, [%r5+44];
	ld.shared.f32 	%f100, [%r61+704];
	fma.rn.f32 	%f101, %f99, %f100, %f98;
	ld.shared.f32 	%f102, [%r5+48];
	ld.shared.f32 	%f103, [%r61+768];
	fma.rn.f32 	%f104, %f102, %f103, %f101;
	ld.shared.f32 	%f105, [%r5+52];
	ld.shared.f32 	%f106, [%r61+832];
	fma.rn.f32 	%f107, %f105, %f106, %f104;
	ld.shared.f32 	%f108, [%r5+56];
	ld.shared.f32 	%f109, [%r61+896];
	fma.rn.f32 	%f110, %f108, %f109, %f107;
	ld.shared.f32 	%f111, [%r5+60];
	ld.shared.f32 	%f112, [%r61+960];
	fma.rn.f32 	%f113, %f111, %f112, %f110;
	bar.sync 	0;
	add.s32 	%r63, %r105, 16;
	mul.wide.u32 	%rd14, %r105, 4;
	add.s64 	%rd15, %rd4, %rd14;
	ld.global.f32 	%f114, [%rd15];
	st.shared.f32 	[%r59], %f114;
	mul.wide.u32 	%rd16, %r103, 4;
	add.s64 	%rd17, %rd7, %rd16;
	ld.global.f32 	%f115, [%rd17];
	st.shared.f32 	[%r8], %f115;
	bar.sync 	0;
	ld.shared.f32 	%f116, [%r5];
	ld.shared.f32 	%f117, [%r61];
	fma.rn.f32 	%f118, %f116, %f117, %f113;
	ld.shared.f32 	%f119, [%r5+4];
	ld.shared.f32 	%f120, [%r61+64];
	fma.rn.f32 	%f121, %f119, %f120, %f118;
	ld.shared.f32 	%f122, [%r5+8];
	ld.shared.f32 	%f123, [%r61+128];
	fma.rn.f32 	%f124, %f122, %f123, %f121;
	ld.shared.f32 	%f125, [%r5+12];
	ld.shared.f32 	%f126, [%r61+192];
	fma.rn.f32 	%f127, %f125, %f126, %f124;
	ld.shared.f32 	%f128, [%r5+16];
	ld.shared.f32 	%f129, [%r61+256];
	fma.rn.f32 	%f130, %f128, %f129, %f127;
	ld.shared.f32 	%f131, [%r5+20];
	ld.shared.f32 	%f132, [%r61+320];
	fma.rn.f32 	%f133, %f131, %f132, %f130;
	ld.shared.f32 	%f134, [%r5+24];
	ld.shared.f32 	%f135, [%r61+384];
	fma.rn.f32 	%f136, %f134, %f135, %f133;
	ld.shared.f32 	%f137, [%r5+28];
	ld.shared.f32 	%f138, [%r61+448];
	fma.rn.f32 	%f139, %f137, %f138, %f136;
	ld.shared.f32 	%f140, [%r5+32];
	ld.shared.f32 	%f141, [%r61+512];
	fma.rn.f32 	%f142, %f140, %f141, %f139;
	ld.shared.f32 	%f143, [%r5+36];
	ld.shared.f32 	%f144, [%r61+576];
	fma.rn.f32 	%f145, %f143, %f144, %f142;
	ld.shared.f32 	%f146, [%r5+40];
	ld.shared.f32 	%f147, [%r61+640];
	fma.rn.f32 	%f148, %f146, %f147, %f145;
	ld.shared.f32 	%f149, [%r5+44];
	ld.shared.f32 	%f150, [%r61+704];
	fma.rn.f32 	%f151, %f149, %f150, %f148;
	ld.shared.f32 	%f152, [%r5+48];
	ld.shared.f32 	%f153, [%r61+768];
	fma.rn.f32 	%f154, %f152, %f153, %f151;
	ld.shared.f32 	%f155, [%r5+52];
	ld.shared.f32 	%f156, [%r61+832];
	fma.rn.f32 	%f157, %f155, %f156, %f154;
	ld.shared.f32 	%f158, [%r5+56];
	ld.shared.f32 	%f159, [%r61+896];
	fma.rn.f32 	%f160, %f158, %f159, %f157;
	ld.shared.f32 	%f161, [%r5+60];
	ld.shared.f32 	%f162, [%r61+960];
	fma.rn.f32 	%f163, %f161, %f162, %f160;
	bar.sync 	0;
	mul.wide.u32 	%rd18, %r63, 4;
	add.s64 	%rd19, %rd4, %rd18;
	ld.global.f32 	%f164, [%rd19];
	st.shared.f32 	[%r59], %f164;
	mul.wide.u32 	%rd20, %r104, 4;
	add.s64 	%rd21, %rd7, %rd20;
	ld.global.f32 	%f165, [%rd21];
	st.shared.f32 	[%r8], %f165;
	bar.sync 	0;
	ld.shared.f32 	%f166, [%r5];
	ld.shared.f32 	%f167, [%r61];
	fma.rn.f32 	%f168, %f166, %f167, %f163;
	ld.shared.f32 	%f169, [%r5+4];
	ld.shared.f32 	%f170, [%r61+64];
	fma.rn.f32 	%f171, %f169, %f170, %f168;
	ld.shared.f32 	%f172, [%r5+8];
	ld.shared.f32 	%f173, [%r61+128];
	fma.rn.f32 	%f174, %f172, %f173, %f171;
	ld.shared.f32 	%f175, [%r5+12];
	ld.shared.f32 	%f176, [%r61+192];
	fma.rn.f32 	%f177, %f175, %f176, %f174;
	ld.shared.f32 	%f178, [%r5+16];
	ld.shared.f32 	%f179, [%r61+256];
	fma.rn.f32 	%f180, %f178, %f179, %f177;
	ld.shared.f32 	%f181, [%r5+20];
	ld.shared.f32 	%f182, [%r61+320];
	fma.rn.f32 	%f183, %f181, %f182, %f180;
	ld.shared.f32 	%f184, [%r5+24];
	ld.shared.f32 	%f185, [%r61+384];
	fma.rn.f32 	%f186, %f184, %f185, %f183;
	ld.shared.f32 	%f187, [%r5+28];
	ld.shared.f32 	%f188, [%r61+448];
	fma.rn.f32 	%f189, %f187, %f188, %f186;
	ld.shared.f32 	%f190, [%r5+32];
	ld.shared.f32 	%f191, [%r61+512];
	fma.rn.f32 	%f192, %f190, %f191, %f189;
	ld.shared.f32 	%f193, [%r5+36];
	ld.shared.f32 	%f194, [%r61+576];
	fma.rn.f32 	%f195, %f193, %f194, %f192;
	ld.shared.f32 	%f196, [%r5+40];
	ld.shared.f32 	%f197, [%r61+640];
	fma.rn.f32 	%f198, %f196, %f197, %f195;
	ld.shared.f32 	%f199, [%r5+44];
	ld.shared.f32 	%f200, [%r61+704];
	fma.rn.f32 	%f201, %f199, %f200, %f198;
	ld.shared.f32 	%f202, [%r5+48];
	ld.shared.f32 	%f203, [%r61+768];
	fma.rn.f32 	%f204, %f202, %f203, %f201;
	ld.shared.f32 	%f205, [%r5+52];
	ld.shared.f32 	%f206, [%r61+832];
	fma.rn.f32 	%f207, %f205, %f206, %f204;
	ld.shared.f32 	%f208, [%r5+56];
	ld.shared.f32 	%f209, [%r61+896];
	fma.rn.f32 	%f210, %f208, %f209, %f207;
	ld.shared.f32 	%f211, [%r5+60];
	ld.shared.f32 	%f212, [%r61+960];
	fma.rn.f32 	%f367, %f211, %f212, %f210;
	add.s32 	%r106, %r106, 4;
	add.s32 	%r105, %r105, 64;
	shl.b32 	%r64, %r97, 6;
	add.s32 	%r104, %r104, %r64;
	add.s32 	%r103, %r103, %r64;
	add.s32 	%r102, %r102, %r64;
	add.s32 	%r101, %r101, %r64;
	setp.ne.s32 	%p3, %r106, 0;
	@%p3 bra 	$L__BB1_3;
$L__BB1_4:
	and.b32  	%r29, %r1, 3;
	setp.eq.s32 	%p4, %r29, 0;
	@%p4 bra 	$L__BB1_9;
	setp.eq.s32 	%p5, %r29, 1;
	@%p5 bra 	$L__BB1_7;
	ld.param.u32 	%r98, [_Z6gpu_v2PKfS0_Pfiii_param_4];
	ld.param.u64 	%rd45, [_Z6gpu_v2PKfS0_Pfiii_param_1];
	ld.param.u64 	%rd42, [_Z6gpu_v2PKfS0_Pfiii_param_0];
	bar.sync 	0;
	shl.b32 	%r65, %r108, 4;
	add.s32 	%r66, %r4, %r65;
	cvta.to.global.u64 	%rd22, %rd42;
	mul.wide.u32 	%rd23, %r66, 4;
	add.s64 	%rd24, %rd22, %rd23;
	ld.global.f32 	%f214, [%rd24];
	add.s32 	%r69, %r5, %r46;
	st.shared.f32 	[%r69], %f214;
	add.s32 	%r70, %r65, %r2;
	mad.lo.s32 	%r71, %r70, %r98, %r7;
	cvta.to.global.u64 	%rd25, %rd45;
	mul.wide.u32 	%rd26, %r71, 4;
	add.s64 	%rd27, %rd25, %rd26;
	ld.global.f32 	%f215, [%rd27];
	st.shared.f32 	[%r8], %f215;
	bar.sync 	0;
	ld.shared.f32 	%f216, [%r5];
	add.s32 	%r73, %r44, %r46;
	ld.shared.f32 	%f217, [%r73];
	fma.rn.f32 	%f218, %f216, %f217, %f367;
	ld.shared.f32 	%f219, [%r5+4];
	ld.shared.f32 	%f220, [%r73+64];
	fma.rn.f32 	%f221, %f219, %f220, %f218;
	ld.shared.f32 	%f222, [%r5+8];
	ld.shared.f32 	%f223, [%r73+128];
	fma.rn.f32 	%f224, %f222, %f223, %f221;
	ld.shared.f32 	%f225, [%r5+12];
	ld.shared.f32 	%f226, [%r73+192];
	fma.rn.f32 	%f227, %f225, %f226, %f224;
	ld.shared.f32 	%f228, [%r5+16];
	ld.shared.f32 	%f229, [%r73+256];
	fma.rn.f32 	%f230, %f228, %f229, %f227;
	ld.shared.f32 	%f231, [%r5+20];
	ld.shared.f32 	%f232, [%r73+320];
	fma.rn.f32 	%f233, %f231, %f232, %f230;
	ld.shared.f32 	%f234, [%r5+24];
	ld.shared.f32 	%f235, [%r73+384];
	fma.rn.f32 	%f236, %f234, %f235, %f233;
	ld.shared.f32 	%f237, [%r5+28];
	ld.shared.f32 	%f238, [%r73+448];
	fma.rn.f32 	%f239, %f237, %f238, %f236;
	ld.shared.f32 	%f240, [%r5+32];
	ld.shared.f32 	%f241, [%r73+512];
	fma.rn.f32 	%f242, %f240, %f241, %f239;
	ld.shared.f32 	%f243, [%r5+36];
	ld.shared.f32 	%f244, [%r73+576];
	fma.rn.f32 	%f245, %f243, %f244, %f242;
	ld.shared.f32 	%f246, [%r5+40];
	ld.shared.f32 	%f247, [%r73+640];
	fma.rn.f32 	%f248, %f246, %f247, %f245;
	ld.shared.f32 	%f249, [%r5+44];
	ld.shared.f32 	%f250, [%r73+704];
	fma.rn.f32 	%f251, %f249, %f250, %f248;
	ld.shared.f32 	%f252, [%r5+48];
	ld.shared.f32 	%f253, [%r73+768];
	fma.rn.f32 	%f254, %f252, %f253, %f251;
	ld.shared.f32 	%f255, [%r5+52];
	ld.shared.f32 	%f256, [%r73+832];
	fma.rn.f32 	%f257, %f255, %f256, %f254;
	ld.shared.f32 	%f258, [%r5+56];
	ld.shared.f32 	%f259, [%r73+896];
	fma.rn.f32 	%f260, %f258, %f259, %f257;
	ld.shared.f32 	%f261, [%r5+60];
	ld.shared.f32 	%f262, [%r73+960];
	fma.rn.f32 	%f263, %f261, %f262, %f260;
	bar.sync 	0;
	add.s32 	%r74, %r66, 16;
	mul.wide.u32 	%rd28, %r74, 4;
	add.s64 	%rd29, %rd22, %rd28;
	ld.global.f32 	%f264, [%rd29];
	st.shared.f32 	[%r69], %f264;
	add.s32 	%r75, %r70, 16;
	mad.lo.s32 	%r76, %r75, %r98, %r7;
	mul.wide.u32 	%rd30, %r76, 4;
	add.s64 	%rd31, %rd25, %rd30;
	ld.global.f32 	%f265, [%rd31];
	st.shared.f32 	[%r8], %f265;
	bar.sync 	0;
	ld.shared.f32 	%f266, [%r5];
	ld.shared.f32 	%f267, [%r73];
	fma.rn.f32 	%f268, %f266, %f267, %f263;
	ld.shared.f32 	%f269, [%r5+4];
	ld.shared.f32 	%f270, [%r73+64];
	fma.rn.f32 	%f271, %f269, %f270, %f268;
	ld.shared.f32 	%f272, [%r5+8];
	ld.shared.f32 	%f273, [%r73+128];
	fma.rn.f32 	%f274, %f272, %f273, %f271;
	ld.shared.f32 	%f275, [%r5+12];
	ld.shared.f32 	%f276, [%r73+192];
	fma.rn.f32 	%f277, %f275, %f276, %f274;
	ld.shared.f32 	%f278, [%r5+16];
	ld.shared.f32 	%f279, [%r73+256];
	fma.rn.f32 	%f280, %f278, %f279, %f277;
	ld.shared.f32 	%f281, [%r5+20];
	ld.shared.f32 	%f282, [%r73+320];
	fma.rn.f32 	%f283, %f281, %f282, %f280;
	ld.shared.f32 	%f284, [%r5+24];
	ld.shared.f32 	%f285, [%r73+384];
	fma.rn.f32 	%f286, %f284, %f285, %f283;
	ld.shared.f32 	%f287, [%r5+28];
	ld.shared.f32 	%f288, [%r73+448];
	fma.rn.f32 	%f289, %f287, %f288, %f286;
	ld.shared.f32 	%f290, [%r5+32];
	ld.shared.f32 	%f291, [%r73+512];
	fma.rn.f32 	%f292, %f290, %f291, %f289;
	ld.shared.f32 	%f293, [%r5+36];
	ld.shared.f32 	%f294, [%r73+576];
	fma.rn.f32 	%f295, %f293, %f294, %f292;
	ld.shared.f32 	%f296, [%r5+40];
	ld.shared.f32 	%f297, [%r73+640];
	fma.rn.f32 	%f298, %f296, %f297, %f295;
	ld.shared.f32 	%f299, [%r5+44];
	ld.shared.f32 	%f300, [%r73+704];
	fma.rn.f32 	%f301, %f299, %f300, %f298;
	ld.shared.f32 	%f302, [%r5+48];
	ld.shared.f32 	%f303, [%r73+768];
	fma.rn.f32 	%f304, %f302, %f303, %f301;
	ld.shared.f32 	%f305, [%r5+52];
	ld.shared.f32 	%f306, [%r73+832];
	fma.rn.f32 	%f307, %f305, %f306, %f304;
	ld.shared.f32 	%f308, [%r5+56];
	ld.shared.f32 	%f309, [%r73+896];
	fma.rn.f32 	%f310, %f308, %f309, %f307;
	ld.shared.f32 	%f311, [%r5+60];
	ld.shared.f32 	%f312, [%r73+960];
	fma.rn.f32 	%f367, %f311, %f312, %f310;
	add.s32 	%r108, %r108, 2;
$L__BB1_7:
	and.b32  	%r77, %r1, 1;
	setp.eq.b32 	%p6, %r77, 1;
	not.pred 	%p7, %p6;
	@%p7 bra 	$L__BB1_9;
	ld.param.u32 	%r99, [_Z6gpu_v2PKfS0_Pfiii_param_4];
	ld.param.u64 	%rd46, [_Z6gpu_v2PKfS0_Pfiii_param_1];
	ld.param.u64 	%rd43, [_Z6gpu_v2PKfS0_Pfiii_param_0];
	bar.sync 	0;
	shl.b32 	%r78, %r108, 4;
	add.s32 	%r79, %r4, %r78;
	cvta.to.global.u64 	%rd32, %rd43;
	mul.wide.u32 	%rd33, %r79, 4;
	add.s64 	%rd34, %rd32, %rd33;
	ld.global.f32 	%f313, [%rd34];
	add.s32 	%r82, %r5, %r46;
	st.shared.f32 	[%r82], %f313;
	add.s32 	%r83, %r78, %r2;
	mad.lo.s32 	%r84, %r83, %r99, %r7;
	cvta.to.global.u64 	%rd35, %rd46;
	mul.wide.u32 	%rd36, %r84, 4;
	add.s64 	%rd37, %rd35, %rd36;
	ld.global.f32 	%f314, [%rd37];
	st.shared.f32 	[%r8], %f314;
	bar.sync 	0;
	ld.shared.f32 	%f315, [%r5];
	add.s32 	%r86, %r44, %r46;
	ld.shared.f32 	%f316, [%r86];
	fma.rn.f32 	%f317, %f315, %f316, %f367;
	ld.shared.f32 	%f318, [%r5+4];
	ld.shared.f32 	%f319, [%r86+64];
	fma.rn.f32 	%f320, %f318, %f319, %f317;
	ld.shared.f32 	%f321, [%r5+8];
	ld.shared.f32 	%f322, [%r86+128];
	fma.rn.f32 	%f323, %f321, %f322, %f320;
	ld.shared.f32 	%f324, [%r5+12];
	ld.shared.f32 	%f325, [%r86+192];
	fma.rn.f32 	%f326, %f324, %f325, %f323;
	ld.shared.f32 	%f327, [%r5+16];
	ld.shared.f32 	%f328, [%r86+256];
	fma.rn.f32 	%f329, %f327, %f328, %f326;
	ld.shared.f32 	%f330, [%r5+20];
	ld.shared.f32 	%f331, [%r86+320];
	fma.rn.f32 	%f332, %f330, %f331, %f329;
	ld.shared.f32 	%f333, [%r5+24];
	ld.shared.f32 	%f334, [%r86+384];
	fma.rn.f32 	%f335, %f333, %f334, %f332;
	ld.shared.f32 	%f336, [%r5+28];
	ld.shared.f32 	%f337, [%r86+448];
	fma.rn.f32 	%f338, %f336, %f337, %f335;
	ld.shared.f32 	%f339, [%r5+32];
	ld.shared.f32 	%f340, [%r86+512];
	fma.rn.f32 	%f341, %f339, %f340, %f338;
	ld.shared.f32 	%f342, [%r5+36];
	ld.shared.f32 	%f343, [%r86+576];
	fma.rn.f32 	%f344, %f342, %f343, %f341;
	ld.shared.f32 	%f345, [%r5+40];
	ld.shared.f32 	%f346, [%r86+640];
	fma.rn.f32 	%f347, %f345, %f346, %f344;
	ld.shared.f32 	%f348, [%r5+44];
	ld.shared.f32 	%f349, [%r86+704];
	fma.rn.f32 	%f350, %f348, %f349, %f347;
	ld.shared.f32 	%f351, [%r5+48];
	ld.shared.f32 	%f352, [%r86+768];
	fma.rn.f32 	%f353, %f351, %f352, %f350;
	ld.shared.f32 	%f354, [%r5+52];
	ld.shared.f32 	%f355, [%r86+832];
	fma.rn.f32 	%f356, %f354, %f355, %f353;
	ld.shared.f32 	%f357, [%r5+56];
	ld.shared.f32 	%f358, [%r86+896];
	fma.rn.f32 	%f359, %f357, %f358, %f356;
	ld.shared.f32 	%f360, [%r5+60];
	ld.shared.f32 	%f361, [%r86+960];
	fma.rn.f32 	%f367, %f360, %f361, %f359;
$L__BB1_9:
	ld.param.u32 	%r100, [_Z6gpu_v2PKfS0_Pfiii_param_4];
	ld.param.u64 	%rd47, [_Z6gpu_v2PKfS0_Pfiii_param_2];
	cvta.to.global.u64 	%rd38, %rd47;
	mov.u32 	%r87, %ctaid.y;
	shl.b32 	%r88, %r87, 4;
	mov.u32 	%r89, %tid.y;
	add.s32 	%r90, %r88, %r89;
	mov.u32 	%r91, %ctaid.x;
	shl.b32 	%r92, %r91, 4;
	mov.u32 	%r93, %tid.x;
	add.s32 	%r94, %r92, %r93;
	mad.lo.s32 	%r95, %r100, %r90, %r94;
	mul.wide.u32 	%rd39, %r95, 4;
	add.s64 	%rd40, %rd38, %rd39;
	st.global.f32 	[%rd40], %f367;
	ret;

}
	// .globl	_Z6gpu_v3PKfS0_Pfiii
.visible .entry _Z6gpu_v3PKfS0_Pfiii(
	.param .u64 .ptr .align 1 _Z6gpu_v3PKfS0_Pfiii_param_0,
	.param .u64 .ptr .align 1 _Z6gpu_v3PKfS0_Pfiii_param_1,
	.param .u64 .ptr .align 1 _Z6gpu_v3PKfS0_Pfiii_param_2,
	.param .u32 _Z6gpu_v3PKfS0_Pfiii_param_3,
	.param .u32 _Z6gpu_v3PKfS0_Pfiii_param_4,
	.param .u32 _Z6gpu_v3PKfS0_Pfiii_param_5
)
{
	.reg .pred 	%p<3>;
	.reg .b32 	%r<56>;
	.reg .b32 	%f<85>;
	.reg .b64 	%rd<17>;
	// demoted variable
	.shared .align 4 .b8 _ZZ6gpu_v3PKfS0_PfiiiE3s_a[1024];
	// demoted variable
	.shared .align 4 .b8 _ZZ6gpu_v3PKfS0_PfiiiE3s_b[1024];
	ld.param.u64 	%rd3, [_Z6gpu_v3PKfS0_Pfiii_param_0];
	ld.param.u64 	%rd4, [_Z6gpu_v3PKfS0_Pfiii_param_1];
	ld.param.u64 	%rd5, [_Z6gpu_v3PKfS0_Pfiii_param_2];
	ld.param.u32 	%r19, [_Z6gpu_v3PKfS0_Pfiii_param_4];
	ld.param.u32 	%r20, [_Z6gpu_v3PKfS0_Pfiii_param_5];
	mov.u32 	%r1, %tid.y;
	mov.u32 	%r2, %tid.x;
	mov.u32 	%r21, %ctaid.y;
	shl.b32 	%r3, %r21, 5;
	mov.u32 	%r22, %ctaid.x;
	shl.b32 	%r4, %r22, 5;
	setp.lt.s32 	%p1, %r20, 8;
	mov.f32 	%f81, 0f00000000;
	mov.f32 	%f82, %f81;
	mov.f32 	%f83, %f81;
	mov.f32 	%f84, %f81;
	@%p1 bra 	$L__BB2_3;
	mov.u32 	%r23, %ntid.x;
	mad.lo.s32 	%r24, %r1, %r23, %r2;
	shr.u32 	%r25, %r24, 3;
	shr.u32 	%r26, %r24, 5;
	and.b32  	%r27, %r24, 31;
	and.b32  	%r28, %r24, 7;
	add.s32 	%r29, %r3, %r25;
	shl.b32 	%r30, %r25, 5;
	mov.u32 	%r31, _ZZ6gpu_v3PKfS0_PfiiiE3s_a;
	add.s32 	%r32, %r31, %r30;
	shl.b32 	%r33, %r24, 2;
	and.b32  	%r34, %r33, 28;
	add.s32 	%r5, %r32, %r34;
	shl.b32 	%r35, %r26, 7;
	mov.u32 	%r36, _ZZ6gpu_v3PKfS0_PfiiiE3s_b;
	add.s32 	%r37, %r36, %r35;
	and.b32  	%r38, %r33, 124;
	add.s32 	%r6, %r37, %r38;
	shl.b32 	%r39, %r1, 6;
	add.s32 	%r7, %r31, %r39;
	shl.b32 	%r40, %r2, 3;
	add.s32 	%r8, %r36, %r40;
	shr.s32 	%r41, %r20, 31;
	shr.u32 	%r42, %r41, 29;
	add.s32 	%r43, %r20, %r42;
	shr.s32 	%r44, %r43, 3;
	neg.s32 	%r55, %r44;
	mad.lo.s32 	%r54, %r20, %r29, %r28;
	mad.lo.s32 	%r45, %r19, %r26, %r4;
	add.s32 	%r53, %r45, %r27;
	shl.b32 	%r12, %r19, 3;
	cvta.to.global.u64 	%rd1, %rd3;
	cvta.to.global.u64 	%rd2, %rd4;
	mov.f32 	%f81, 0f00000000;
$L__BB2_2:
	bar.sync 	0;
	mul.wide.s32 	%rd6, %r54, 4;
	add.s64 	%rd7, %rd1, %rd6;
	ld.global.f32 	%f15, [%rd7];
	st.shared.f32 	[%r5], %f15;
	mul.wide.s32 	%rd8, %r53, 4;
	add.s64 	%rd9, %rd2, %rd8;
	ld.global.f32 	%f16, [%rd9];
	st.shared.f32 	[%r6], %f16;
	bar.sync 	0;
	ld.shared.f32 	%f17, [%r7];
	ld.shared.f32 	%f18, [%r7+32];
	ld.shared.f32 	%f19, [%r8];
	ld.shared.f32 	%f20, [%r8+4];
	fma.rn.f32 	%f21, %f17, %f19, %f84;
	fma.rn.f32 	%f22, %f17, %f20, %f83;
	fma.rn.f32 	%f23, %f18, %f19, %f82;
	fma.rn.f32 	%f24, %f18, %f20, %f81;
	ld.shared.f32 	%f25, [%r7+4];
	ld.shared.f32 	%f26, [%r7+36];
	ld.shared.f32 	%f27, [%r8+128];
	ld.shared.f32 	%f28, [%r8+132];
	fma.rn.f32 	%f29, %f25, %f27, %f21;
	fma.rn.f32 	%f30, %f25, %f28, %f22;
	fma.rn.f32 	%f31, %f26, %f27, %f23;
	fma.rn.f32 	%f32, %f26, %f28, %f24;
	ld.shared.f32 	%f33, [%r7+8];
	ld.shared.f32 	%f34, [%r7+40];
	ld.shared.f32 	%f35, [%r8+256];
	ld.shared.f32 	%f36, [%r8+260];
	fma.rn.f32 	%f37, %f33, %f35, %f29;
	fma.rn.f32 	%f38, %f33, %f36, %f30;
	fma.rn.f32 	%f39, %f34, %f35, %f31;
	fma.rn.f32 	%f40, %f34, %f36, %f32;
	ld.shared.f32 	%f41, [%r7+12];
	ld.shared.f32 	%f42, [%r7+44];
	ld.shared.f32 	%f43, [%r8+384];
	ld.shared.f32 	%f44, [%r8+388];
	fma.rn.f32 	%f45, %f41, %f43, %f37;
	fma.rn.f32 	%f46, %f41, %f44, %f38;
	fma.rn.f32 	%f47, %f42, %f43, %f39;
	fma.rn.f32 	%f48, %f42, %f44, %f40;
	ld.shared.f32 	%f49, [%r7+16];
	ld.shared.f32 	%f50, [%r7+48];
	ld.shared.f32 	%f51, [%r8+512];
	ld.shared.f32 	%f52, [%r8+516];
	fma.rn.f32 	%f53, %f49, %f51, %f45;
	fma.rn.f32 	%f54, %f49, %f52, %f46;
	fma.rn.f32 	%f55, %f50, %f51, %f47;
	fma.rn.f32 	%f56, %f50, %f52, %f48;
	ld.shared.f32 	%f57, [%r7+20];
	ld.shared.f32 	%f58, [%r7+52];
	ld.shared.f32 	%f59, [%r8+640];
	ld.shared.f32 	%f60, [%r8+644];
	fma.rn.f32 	%f61, %f57, %f59, %f53;
	fma.rn.f32 	%f62, %f57, %f60, %f54;
	fma.rn.f32 	%f63, %f58, %f59, %f55;
	fma.rn.f32 	%f64, %f58, %f60, %f56;
	ld.shared.f32 	%f65, [%r7+24];
	ld.shared.f32 	%f66, [%r7+56];
	ld.shared.f32 	%f67, [%r8+768];
	ld.shared.f32 	%f68, [%r8+772];
	fma.rn.f32 	%f69, %f65, %f67, %f61;
	fma.rn.f32 	%f70, %f65, %f68, %f62;
	fma.rn.f32 	%f71, %f66, %f67, %f63;
	fma.rn.f32 	%f72, %f66, %f68, %f64;
	ld.shared.f32 	%f73, [%r7+28];
	ld.shared.f32 	%f74, [%r7+60];
	ld.shared.f32 	%f75, [%r8+896];
	ld.shared.f32 	%f76, [%r8+900];
	fma.rn.f32 	%f84, %f73, %f75, %f69;
	fma.rn.f32 	%f83, %f73, %f76, %f70;
	fma.rn.f32 	%f82, %f74, %f75, %f71;
	fma.rn.f32 	%f81, %f74, %f76, %f72;
	add.s32 	%r55, %r55, 1;
	setp.eq.s32 	%p2, %r55, 0;
	add.s32 	%r54, %r54, 8;
	add.s32 	%r53, %r53, %r12;
	@%p2 bra 	$L__BB2_3;
	bra.uni 	$L__BB2_2;
$L__BB2_3:
	cvta.to.global.u64 	%rd10, %rd5;
	shl.b32 	%r46, %r1, 1;
	add.s32 	%r47, %r3, %r46;
	shl.b32 	%r48, %r2, 1;
	add.s32 	%r49, %r48, %r4;
	mad.lo.s32 	%r50, %r47, %r19, %r49;
	mul.wide.u32 	%rd11, %r50, 4;
	add.s64 	%rd12, %rd10, %rd11;
	st.global.f32 	[%rd12], %f84;
	st.global.f32 	[%rd12+4], %f83;
	add.s32 	%r51, %r50, %r19;
	mul.wide.u32 	%rd13, %r51, 4;
	add.s64 	%rd14, %rd10, %rd13;
	st.global.f32 	[%rd14], %f82;
	add.s32 	%r52, %r51, 1;
	mul.wide.u32 	%rd15, %r52, 4;
	add.s64 	%rd16, %rd10, %rd15;
	st.global.f32 	[%rd16], %f81;
	ret;

}
	// .globl	_Z6gpu_v4PKfS0_Pfiii
.visible .entry _Z6gpu_v4PKfS0_Pfiii(
	.param .u64 .ptr .align 1 _Z6gpu_v4PKfS0_Pfiii_param_0,
	.param .u64 .ptr .align 1 _Z6gpu_v4PKfS0_Pfiii_param_1,
	.param .u64 .ptr .align 1 _Z6gpu_v4PKfS0_Pfiii_param_2,
	.param .u32 _Z6gpu_v4PKfS0_Pfiii_param_3,
	.param .u32 _Z6gpu_v4PKfS0_Pfiii_param_4,
	.param .u32 _Z6gpu_v4PKfS0_Pfiii_param_5
)
{
	.reg .pred 	%p<4>;
	.reg .b32 	%r<87>;
	.reg .b32 	%f<475>;
	.reg .b64 	%rd<44>;
	// demoted variable
	.shared .align 4 .b8 _ZZ6gpu_v4PKfS0_PfiiiE3s_a[4096];
	// demoted variable
	.shared .align 4 .b8 _ZZ6gpu_v4PKfS0_PfiiiE3s_b[4096];
	ld.param.u32 	%r13, [_Z6gpu_v4PKfS0_Pfiii_param_5];
	setp.lt.s32 	%p1, %r13, 8;
	mov.f32 	%f411, 0f00000000;
	mov.f32 	%f412, %f411;
	mov.f32 	%f413, %f411;
	mov.f32 	%f414, %f411;
	mov.f32 	%f415, %f411;
	mov.f32 	%f416, %f411;
	mov.f32 	%f417, %f411;
	mov.f32 	%f418, %f411;
	mov.f32 	%f419, %f411;
	mov.f32 	%f420, %f411;
	mov.f32 	%f421, %f411;
	mov.f32 	%f422, %f411;
	mov.f32 	%f423, %f411;
	mov.f32 	%f424, %f411;
	mov.f32 	%f425, %f411;
	mov.f32 	%f426, %f411;
	mov.f32 	%f427, %f411;
	mov.f32 	%f428, %f411;
	mov.f32 	%f429, %f411;
	mov.f32 	%f430, %f411;
	mov.f32 	%f431, %f411;
	mov.f32 	%f432, %f411;
	mov.f32 	%f433, %f411;
	mov.f32 	%f434, %f411;
	mov.f32 	%f435, %f411;
	mov.f32 	%f436, %f411;
	mov.f32 	%f437, %f411;
	mov.f32 	%f438, %f411;
	mov.f32 	%f439, %f411;
	mov.f32 	%f440, %f411;
	mov.f32 	%f441, %f411;
	mov.f32 	%f442, %f411;
	mov.f32 	%f443, %f411;
	mov.f32 	%f444, %f411;
	mov.f32 	%f445, %f411;
	mov.f32 	%f446, %f411;
	mov.f32 	%f447, %f411;
	mov.f32 	%f448, %f411;
	mov.f32 	%f449, %f411;
	mov.f32 	%f450, %f411;
	mov.f32 	%f451, %f411;
	mov.f32 	%f452, %f411;
	mov.f32 	%f453, %f411;
	mov.f32 	%f454, %f411;
	mov.f32 	%f455, %f411;
	mov.f32 	%f456, %f411;
	mov.f32 	%f457, %f411;
	mov.f32 	%f458, %f411;
	mov.f32 	%f459, %f411;
	mov.f32 	%f460, %f411;
	mov.f32 	%f461, %f411;
	mov.f32 	%f462, %f411;
	mov.f32 	%f463, %f411;
	mov.f32 	%f464, %f411;
	mov.f32 	%f465, %f411;
	mov.f32 	%f466, %f411;
	mov.f32 	%f467, %f411;
	mov.f32 	%f468, %f411;
	mov.f32 	%f469, %f411;
	mov.f32 	%f470, %f411;
	mov.f32 	%f471, %f411;
	mov.f32 	%f472, %f411;
	mov.f32 	%f473, %f411;
	mov.f32 	%f474, %f411;
	@%p1 bra 	$L__BB3_5;
	ld.param.u32 	%r81, [_Z6gpu_v4PKfS0_Pfiii_param_5];
	shr.s32 	%r15, %r81, 31;
	shr.u32 	%r16, %r15, 29;
	add.s32 	%r17, %r81, %r16;
	shr.s32 	%r1, %r17, 3;
	mov.b32 	%r83, 0;
	mov.f32 	%f411, 0f00000000;
	mov.u32 	%r19, %tid.x;
	shl.b32 	%r20, %r19, 5;
	mov.u32 	%r21, _ZZ6gpu_v4PKfS0_PfiiiE3s_b;
	add.s32 	%r22, %r20, %r21;
	add.s32 	%r3, %r22, 16;
$L__BB3_2:
	ld.param.u32 	%r82, [_Z6gpu_v4PKfS0_Pfiii_param_5];
	ld.param.u32 	%r79, [_Z6gpu_v4PKfS0_Pfiii_param_4];
	ld.param.u64 	%rd42, [_Z6gpu_v4PKfS0_Pfiii_param_1];
	ld.param.u64 	%rd41, [_Z6gpu_v4PKfS0_Pfiii_param_0];
	mov.u32 	%r23, %tid.y;
	shl.b32 	%r24, %r23, 8;
	mov.u32 	%r25, _ZZ6gpu_v4PKfS0_PfiiiE3s_a;
	add.s32 	%r26, %r24, %r25;
	add.s32 	%r84, %r26, 128;
	bar.sync 	0;
	shl.b32 	%r27, %r83, 3;
	mov.u32 	%r28, %ctaid.y;
	shl.b32 	%r29, %r28, 7;
	mov.u32 	%r30, %ntid.x;
	mad.lo.s32 	%r31, %r23, %r30, %r19;
	shr.u32 	%r32, %r31, 1;
	add.s32 	%r33, %r29, %r32;
	shl.b32 	%r34, %r31, 2;
	and.b32  	%r35, %r34, 4;
	mad.lo.s32 	%r36, %r82, %r33, %r35;
	add.s32 	%r37, %r36, %r27;
	cvta.to.global.u64 	%rd4, %rd41;
	mul.wide.s32 	%rd5, %r37, 4;
	add.s64 	%rd6, %rd4, %rd5;
	ld.global.v4.f32 	{%f259, %f260, %f261, %f262}, [%rd6];
	shl.b32 	%r38, %r32, 5;
	add.s32 	%r39, %r25, %r38;
	shl.b32 	%r40, %r31, 4;
	and.b32  	%r41, %r40, 16;
	add.s32 	%r42, %r39, %r41;
	st.shared.v4.f32 	[%r42], {%f259, %f260, %f261, %f262};
	shr.u32 	%r43, %r31, 5;
	add.s32 	%r44, %r27, %r43;
	and.b32  	%r45, %r34, 124;
	mov.u32 	%r46, %ctaid.x;
	shl.b32 	%r47, %r46, 7;
	or.b32  	%r48, %r45, %r47;
	mad.lo.s32 	%r49, %r44, %r79, %r48;
	cvta.to.global.u64 	%rd7, %rd42;
	mul.wide.s32 	%rd8, %r49, 4;
	add.s64 	%rd9, %rd7, %rd8;
	ld.global.v4.f32 	{%f263, %f264, %f265, %f266}, [%rd9];
	shl.b32 	%r50, %r43, 9;
	add.s32 	%r51, %r21, %r50;
	and.b32  	%r52, %r40, 496;
	add.s32 	%r53, %r51, %r52;
	st.shared.v4.f32 	[%r53], {%f263, %f264, %f265, %f266};
	bar.sync 	0;
	mov.b32 	%r85, 16;
	mov.u32 	%r86, %r3;
$L__BB3_3:
	ld.shared.f32 	%f267, [%r84+-128];
	ld.shared.f32 	%f268, [%r84+-96];
	ld.shared.f32 	%f269, [%r84+-64];
	ld.shared.f32 	%f270, [%r84+-32];
	ld.shared.f32 	%f271, [%r84];
	ld.shared.f32 	%f272, [%r84+32];
	ld.shared.f32 	%f273, [%r84+64];
	ld.shared.f32 	%f274, [%r84+96];
	ld.shared.f32 	%f275, [%r86+-16];
	ld.shared.f32 	%f276, [%r86+-12];
	ld.shared.f32 	%f277, [%r86+-8];
	ld.shared.f32 	%f278, [%r86+-4];
	ld.shared.f32 	%f279, [%r86];
	ld.shared.f32 	%f280, [%r86+4];
	ld.shared.f32 	%f281, [%r86+8];
	ld.shared.f32 	%f282, [%r86+12];
	fma.rn.f32 	%f474, %f267, %f275, %f474;
	fma.rn.f32 	%f473, %f267, %f276, %f473;
	fma.rn.f32 	%f472, %f267, %f277, %f472;
	fma.rn.f32 	%f471, %f267, %f278, %f471;
	fma.rn.f32 	%f470, %f267, %f279, %f470;
	fma.rn.f32 	%f469, %f267, %f280, %f469;
	fma.rn.f32 	%f468, %f267, %f281, %f468;
	fma.rn.f32 	%f467, %f267, %f282, %f467;
	fma.rn.f32 	%f466, %f268, %f275, %f466;
	fma.rn.f32 	%f465, %f268, %f276, %f465;
	fma.rn.f32 	%f464, %f268, %f277, %f464;
	fma.rn.f32 	%f463, %f268, %f278, %f463;
	fma.rn.f32 	%f462, %f268, %f279, %f462;
	fma.rn.f32 	%f461, %f268, %f280, %f461;
	fma.rn.f32 	%f460, %f268, %f281, %f460;
	fma.rn.f32 	%f459, %f268, %f282, %f459;
	fma.rn.f32 	%f458, %f269, %f275, %f458;
	fma.rn.f32 	%f457, %f269, %f276, %f457;
	fma.rn.f32 	%f456, %f269, %f277, %f456;
	fma.rn.f32 	%f455, %f269, %f278, %f455;
	fma.rn.f32 	%f454, %f269, %f279, %f454;
	fma.rn.f32 	%f453, %f269, %f280, %f453;
	fma.rn.f32 	%f452, %f269, %f281, %f452;
	fma.rn.f32 	%f451, %f269, %f282, %f451;
	fma.rn.f32 	%f450, %f270, %f275, %f450;
	fma.rn.f32 	%f449, %f270, %f276, %f449;
	fma.rn.f32 	%f448, %f270, %f277, %f448;
	fma.rn.f32 	%f447, %f270, %f278, %f447;
	fma.rn.f32 	%f446, %f270, %f279, %f446;
	fma.rn.f32 	%f445, %f270, %f280, %f445;
	fma.rn.f32 	%f444, %f270, %f281, %f444;
	fma.rn.f32 	%f443, %f270, %f282, %f443;
	fma.rn.f32 	%f442, %f271, %f275, %f442;
	fma.rn.f32 	%f441, %f271, %f276, %f441;
	fma.rn.f32 	%f440, %f271, %f277, %f440;
	fma.rn.f32 	%f439, %f271, %f278, %f439;
	fma.rn.f32 	%f438, %f271, %f279, %f438;
	fma.rn.f32 	%f437, %f271, %f280, %f437;
	fma.rn.f32 	%f436, %f271, %f281, %f436;
	fma.rn.f32 	%f435, %f271, %f282, %f435;
	fma.rn.f32 	%f434, %f272, %f275, %f434;
	fma.rn.f32 	%f433, %f272, %f276, %f433;
	fma.rn.f32 	%f432, %f272, %f277, %f432;
	fma.rn.f32 	%f431, %f272, %f278, %f431;
	fma.rn.f32 	%f430, %f272, %f279, %f430;
	fma.rn.f32 	%f429, %f272, %f280, %f429;
	fma.rn.f32 	%f428, %f272, %f281, %f428;
	fma.rn.f32 	%f427, %f272, %f282, %f427;
	fma.rn.f32 	%f426, %f273, %f275, %f426;
	fma.rn.f32 	%f425, %f273, %f276, %f425;
	fma.rn.f32 	%f424, %f273, %f277, %f424;
	fma.rn.f32 	%f423, %f273, %f278, %f423;
	fma.rn.f32 	%f422, %f273, %f279, %f422;
	fma.rn.f32 	%f421, %f273, %f280, %f421;
	fma.rn.f32 	%f420, %f273, %f281, %f420;
	fma.rn.f32 	%f419, %f273, %f282, %f419;
	fma.rn.f32 	%f418, %f274, %f275, %f418;
	fma.rn.f32 	%f417, %f274, %f276, %f417;
	fma.rn.f32 	%f416, %f274, %f277, %f416;
	fma.rn.f32 	%f415, %f274, %f278, %f415;
	fma.rn.f32 	%f414, %f274, %f279, %f414;
	fma.rn.f32 	%f413, %f274, %f280, %f413;
	fma.rn.f32 	%f412, %f274, %f281, %f412;
	fma.rn.f32 	%f411, %f274, %f282, %f411;
	add.s32 	%r86, %r86, 512;
	add.s32 	%r85, %r85, 512;
	add.s32 	%r84, %r84, 4;
	setp.ne.s32 	%p2, %r85, 4112;
	@%p2 bra 	$L__BB3_3;
	add.s32 	%r83, %r83, 1;
	setp.eq.s32 	%p3, %r83, %r1;
	@%p3 bra 	$L__BB3_5;
	bra.uni 	$L__BB3_2;
$L__BB3_5:
	ld.param.u32 	%r80, [_Z6gpu_v4PKfS0_Pfiii_param_4];
	ld.param.u64 	%rd43, [_Z6gpu_v4PKfS0_Pfiii_param_2];
	cvta.to.global.u64 	%rd10, %rd43;
	mov.u32 	%r54, %tid.y;
	shl.b32 	%r55, %r54, 3;
	mov.u32 	%r56, %ctaid.y;
	shl.b32 	%r57, %r56, 7;
	add.s32 	%r58, %r57, %r55;
	mov.u32 	%r59, %tid.x;
	shl.b32 	%r60, %r59, 3;
	mov.u32 	%r61, %ctaid.x;
	shl.b32 	%r62, %r61, 7;
	add.s32 	%r63, %r60, %r62;
	mad.lo.s32 	%r64, %r58, %r80, %r63;
	mul.wide.u32 	%rd11, %r64, 4;
	add.s64 	%rd12, %rd10, %rd11;
	st.global.v4.f32 	[%rd12], {%f474, %f473, %f472, %f471};
	st.global.v4.f32 	[%rd12+16], {%f470, %f469, %f468, %f467};
	add.s32 	%r65, %r64, %r80;
	mul.wide.u32 	%rd13, %r65, 4;
	add.s64 	%rd14, %rd10, %rd13;
	st.global.v4.f32 	[%rd14], {%f466, %f465, %f464, %f463};
	add.s32 	%r66, %r65, 4;
	mul.wide.u32 	%rd15, %r66, 4;
	add.s64 	%rd16, %rd10, %rd15;
	st.global.v4.f32 	[%rd16], {%f462, %f461, %f460, %f459};
	add.s32 	%r67, %r65, %r80;
	mul.wide.u32 	%rd17, %r67, 4;
	add.s64 	%rd18, %rd10, %rd17;
	st.global.v4.f32 	[%rd18], {%f458, %f457, %f456, %f455};
	add.s32 	%r68, %r66, %r80;
	mul.wide.u32 	%rd19, %r68, 4;
	add.s64 	%rd20, %rd10, %rd19;
	st.global.v4.f32 	[%rd20], {%f454, %f453, %f452, %f451};
	add.s32 	%r69, %r67, %r80;
	mul.wide.u32 	%rd21, %r69, 4;
	add.s64 	%rd22, %rd10, %rd21;
	st.global.v4.f32 	[%rd22], {%f450, %f449, %f448, %f447};
	add.s32 	%r70, %r68, %r80;
	mul.wide.u32 	%rd23, %r70, 4;
	add.s64 	%rd24, %rd10, %rd23;
	st.global.v4.f32 	[%rd24], {%f446, %f445, %f444, %f443};
	add.s32 	%r71, %r69, %r80;
	mul.wide.u32 	%rd25, %r71, 4;
	add.s64 	%rd26, %rd10, %rd25;
	st.global.v4.f32 	[%rd26], {%f442, %f441, %f440, %f439};
	add.s32 	%r72, %r70, %r80;
	mul.wide.u32 	%rd27, %r72, 4;
	add.s64 	%rd28, %rd10, %rd27;
	st.global.v4.f32 	[%rd28], {%f438, %f437, %f436, %f435};
	add.s32 	%r73, %r71, %r80;
	mul.wide.u32 	%rd29, %r73, 4;
	add.s64 	%rd30, %rd10, %rd29;
	st.global.v4.f32 	[%rd30], {%f434, %f433, %f432, %f431};
	add.s32 	%r74, %r72, %r80;
	mul.wide.u32 	%rd31, %r74, 4;
	add.s64 	%rd32, %rd10, %rd31;
	st.global.v4.f32 	[%rd32], {%f430, %f429, %f428, %f427};
	add.s32 	%r75, %r73, %r80;
	mul.wide.u32 	%rd33, %r75, 4;
	add.s64 	%rd34, %rd10, %rd33;
	st.global.v4.f32 	[%rd34], {%f426, %f425, %f424, %f423};
	add.s32 	%r76, %r74, %r80;
	mul.wide.u32 	%rd35, %r76, 4;
	add.s64 	%rd36, %rd10, %rd35;
	st.global.v4.f32 	[%rd36], {%f422, %f421, %f420, %f419};
	add.s32 	%r77, %r75, %r80;
	mul.wide.u32 	%rd37, %r77, 4;
	add.s64 	%rd38, %rd10, %rd37;
	st.global.v4.f32 	[%rd38], {%f418, %f417, %f416, %f415};
	add.s32 	%r78, %r76, %r80;
	mul.wide.u32 	%rd39, %r78, 4;
	add.s64 	%rd40, %rd10, %rd39;
	st.global.v4.f32 	[%rd40], {%f414, %f413, %f412, %f411};
	ret;

}
	// .globl	_Z6gpu_v5PKfS0_Pfiii
.visible .entry _Z6gpu_v5PKfS0_Pfiii(
	.param .u64 .ptr .align 1 _Z6gpu_v5PKfS0_Pfiii_param_0,
	.param .u64 .ptr .align 1 _Z6gpu_v5PKfS0_Pfiii_param_1,
	.param .u64 .ptr .align 1 _Z6gpu_v5PKfS0_Pfiii_param_2,
	.param .u32 _Z6gpu_v5PKfS0_Pfiii_param_3,
	.param .u32 _Z6gpu_v5PKfS0_Pfiii_param_4,
	.param .u32 _Z6gpu_v5PKfS0_Pfiii_param_5
)
{
	.reg .pred 	%p<4>;
	.reg .b32 	%r<86>;
	.reg .b32 	%f<471>;
	.reg .b64 	%rd<46>;
	// demoted variable
	.shared .align 4 .b8 _ZZ6gpu_v5PKfS0_PfiiiE3s_a[4096];
	// demoted variable
	.shared .align 4 .b8 _ZZ6gpu_v5PKfS0_PfiiiE3s_b[4096];
	ld.param.u32 	%r10, [_Z6gpu_v5PKfS0_Pfiii_param_5];
	setp.lt.s32 	%p1, %r10, 8;
	mov.f32 	%f407, 0f00000000;
	mov.f32 	%f408, %f407;
	mov.f32 	%f409, %f407;
	mov.f32 	%f410, %f407;
	mov.f32 	%f411, %f407;
	mov.f32 	%f412, %f407;
	mov.f32 	%f413, %f407;
	mov.f32 	%f414, %f407;
	mov.f32 	%f415, %f407;
	mov.f32 	%f416, %f407;
	mov.f32 	%f417, %f407;
	mov.f32 	%f418, %f407;
	mov.f32 	%f419, %f407;
	mov.f32 	%f420, %f407;
	mov.f32 	%f421, %f407;
	mov.f32 	%f422, %f407;
	mov.f32 	%f423, %f407;
	mov.f32 	%f424, %f407;
	mov.f32 	%f425, %f407;
	mov.f32 	%f426, %f407;
	mov.f32 	%f427, %f407;
	mov.f32 	%f428, %f407;
	mov.f32 	%f429, %f407;
	mov.f32 	%f430, %f407;
	mov.f32 	%f431, %f407;
	mov.f32 	%f432, %f407;
	mov.f32 	%f433, %f407;
	mov.f32 	%f434, %f407;
	mov.f32 	%f435, %f407;
	mov.f32 	%f436, %f407;
	mov.f32 	%f437, %f407;
	mov.f32 	%f438, %f407;
	mov.f32 	%f439, %f407;
	mov.f32 	%f440, %f407;
	mov.f32 	%f441, %f407;
	mov.f32 	%f442, %f407;
	mov.f32 	%f443, %f407;
	mov.f32 	%f444, %f407;
	mov.f32 	%f445, %f407;
	mov.f32 	%f446, %f407;
	mov.f32 	%f447, %f407;
	mov.f32 	%f448, %f407;
	mov.f32 	%f449, %f407;
	mov.f32 	%f450, %f407;
	mov.f32 	%f451, %f407;
	mov.f32 	%f452, %f407;
	mov.f32 	%f453, %f407;
	mov.f32 	%f454, %f407;
	mov.f32 	%f455, %f407;
	mov.f32 	%f456, %f407;
	mov.f32 	%f457, %f407;
	mov.f32 	%f458, %f407;
	mov.f32 	%f459, %f407;
	mov.f32 	%f460, %f407;
	mov.f32 	%f461, %f407;
	mov.f32 	%f462, %f407;
	mov.f32 	%f463, %f407;
	mov.f32 	%f464, %f407;
	mov.f32 	%f465, %f407;
	mov.f32 	%f466, %f407;
	mov.f32 	%f467, %f407;
	mov.f32 	%f468, %f407;
	mov.f32 	%f469, %f407;
	mov.f32 	%f470, %f407;
	@%p1 bra 	$L__BB4_5;
	ld.param.u32 	%r81, [_Z6gpu_v5PKfS0_Pfiii_param_5];
	shr.s32 	%r12, %r81, 31;
	shr.u32 	%r13, %r12, 29;
	add.s32 	%r14, %r81, %r13;
	shr.s32 	%r1, %r14, 3;
	mov.b32 	%r83, 0;
	mov.f32 	%f407, 0f00000000;
	mov.u32 	%r16, %tid.x;
	shl.b32 	%r17, %r16, 4;
	mov.u32 	%r18, _ZZ6gpu_v5PKfS0_PfiiiE3s_b;
	add.s32 	%r3, %r18, %r17;
$L__BB4_2:
	ld.param.u32 	%r82, [_Z6gpu_v5PKfS0_Pfiii_param_5];
	ld.param.u32 	%r79, [_Z6gpu_v5PKfS0_Pfiii_param_4];
	ld.param.u64 	%rd44, [_Z6gpu_v5PKfS0_Pfiii_param_1];
	ld.param.u64 	%rd43, [_Z6gpu_v5PKfS0_Pfiii_param_0];
	bar.sync 	0;
	shl.b32 	%r19, %r83, 3;
	mov.u32 	%r20, %ctaid.y;
	shl.b32 	%r21, %r20, 7;
	mov.u32 	%r22, %ntid.x;
	mov.u32 	%r23, %tid.y;
	mad.lo.s32 	%r24, %r23, %r22, %r16;
	shr.u32 	%r25, %r24, 1;
	add.s32 	%r26, %r21, %r25;
	shl.b32 	%r27, %r24, 2;
	and.b32  	%r28, %r27, 4;
	mad.lo.s32 	%r29, %r82, %r26, %r28;
	add.s32 	%r30, %r29, %r19;
	cvta.to.global.u64 	%rd4, %rd43;
	mul.wide.s32 	%rd5, %r30, 4;
	add.s64 	%rd6, %rd4, %rd5;
	ld.global.v4.f32 	{%f259, %f260, %f261, %f262}, [%rd6];
	shl.b32 	%r31, %r25, 5;
	mov.u32 	%r32, _ZZ6gpu_v5PKfS0_PfiiiE3s_a;
	add.s32 	%r33, %r32, %r31;
	shl.b32 	%r34, %r24, 4;
	and.b32  	%r35, %r34, 16;
	add.s32 	%r36, %r33, %r35;
	st.shared.v4.f32 	[%r36], {%f259, %f260, %f261, %f262};
	shr.u32 	%r37, %r24, 5;
	add.s32 	%r38, %r19, %r37;
	and.b32  	%r39, %r27, 124;
	mov.u32 	%r40, %ctaid.x;
	shl.b32 	%r41, %r40, 7;
	or.b32  	%r42, %r39, %r41;
	mad.lo.s32 	%r43, %r38, %r79, %r42;
	cvta.to.global.u64 	%rd7, %rd44;
	mul.wide.s32 	%rd8, %r43, 4;
	add.s64 	%rd9, %rd7, %rd8;
	ld.global.v4.f32 	{%f263, %f264, %f265, %f266}, [%rd9];
	shl.b32 	%r44, %r37, 9;
	add.s32 	%r45, %r18, %r44;
	and.b32  	%r46, %r34, 496;
	add.s32 	%r47, %r45, %r46;
	st.shared.v4.f32 	[%r47], {%f263, %f264, %f265, %f266};
	bar.sync 	0;
	mov.b32 	%r84, 128;
	mov.u32 	%r85, %r3;
$L__BB4_3:
	mov.u32 	%r48, %tid.y;
	shl.b32 	%r49, %r48, 8;
	mov.u32 	%r50, _ZZ6gpu_v5PKfS0_PfiiiE3s_a;
	add.s32 	%r51, %r50, %r49;
	add.s32 	%r52, %r51, %r84;
	ld.shared.f32 	%f267, [%r52+-128];
	ld.shared.f32 	%f268, [%r52+-96];
	ld.shared.f32 	%f269, [%r52+-64];
	ld.shared.f32 	%f270, [%r52+-32];
	ld.shared.f32 	%f271, [%r52];
	ld.shared.f32 	%f272, [%r52+32];
	ld.shared.f32 	%f273, [%r52+64];
	ld.shared.f32 	%f274, [%r52+96];
	ld.shared.v4.f32 	{%f275, %f276, %f277, %f278}, [%r85];
	fma.rn.f32 	%f470, %f267, %f275, %f470;
	fma.rn.f32 	%f469, %f267, %f276, %f469;
	fma.rn.f32 	%f468, %f267, %f277, %f468;
	fma.rn.f32 	%f467, %f267, %f278, %f467;
	add.f32 	%f466, %f466, 0f7FC00000;
	add.f32 	%f465, %f465, 0f7FC00000;
	add.f32 	%f464, %f464, 0f7FC00000;
	add.f32 	%f463, %f463, 0f7FC00000;
	fma.rn.f32 	%f462, %f268, %f275, %f462;
	fma.rn.f32 	%f461, %f268, %f276, %f461;
	fma.rn.f32 	%f460, %f268, %f277, %f460;
	fma.rn.f32 	%f459, %f268, %f278, %f459;
	add.f32 	%f458, %f458, 0f7FC00000;
	add.f32 	%f457, %f457, 0f7FC00000;
	add.f32 	%f456, %f456, 0f7FC00000;
	add.f32 	%f455, %f455, 0f7FC00000;
	fma.rn.f32 	%f454, %f269, %f275, %f454;
	fma.rn.f32 	%f453, %f269, %f276, %f453;
	fma.rn.f32 	%f452, %f269, %f277, %f452;
	fma.rn.f32 	%f451, %f269, %f278, %f451;
	add.f32 	%f450, %f450, 0f7FC00000;
	add.f32 	%f449, %f449, 0f7FC00000;
	add.f32 	%f448, %f448, 0f7FC00000;
	add.f32 	%f447, %f447, 0f7FC00000;
	fma.rn.f32 	%f446, %f270, %f275, %f446;
	fma.rn.f32 	%f445, %f270, %f276, %f445;
	fma.rn.f32 	%f444, %f270, %f277, %f444;
	fma.rn.f32 	%f443, %f270, %f278, %f443;
	add.f32 	%f442, %f442, 0f7FC00000;
	add.f32 	%f441, %f441, 0f7FC00000;
	add.f32 	%f440, %f440, 0f7FC00000;
	add.f32 	%f439, %f439, 0f7FC00000;
	fma.rn.f32 	%f438, %f271, %f275, %f438;
	fma.rn.f32 	%f437, %f271, %f276, %f437;
	fma.rn.f32 	%f436, %f271, %f277, %f436;
	fma.rn.f32 	%f435, %f271, %f278, %f435;
	add.f32 	%f434, %f434, 0f7FC00000;
	add.f32 	%f433, %f433, 0f7FC00000;
	add.f32 	%f432, %f432, 0f7FC00000;
	add.f32 	%f431, %f431, 0f7FC00000;
	fma.rn.f32 	%f430, %f272, %f275, %f430;
	fma.rn.f32 	%f429, %f272, %f276, %f429;
	fma.rn.f32 	%f428, %f272, %f277, %f428;
	fma.rn.f32 	%f427, %f272, %f278, %f427;
	add.f32 	%f426, %f426, 0f7FC00000;
	add.f32 	%f425, %f425, 0f7FC00000;
	add.f32 	%f424, %f424, 0f7FC00000;
	add.f32 	%f423, %f423, 0f7FC00000;
	fma.rn.f32 	%f422, %f273, %f275, %f422;
	fma.rn.f32 	%f421, %f273, %f276, %f421;
	fma.rn.f32 	%f420, %f273, %f277, %f420;
	fma.rn.f32 	%f419, %f273, %f278, %f419;
	add.f32 	%f418, %f418, 0f7FC00000;
	add.f32 	%f417, %f417, 0f7FC00000;
	add.f32 	%f416, %f416, 0f7FC00000;
	add.f32 	%f415, %f415, 0f7FC00000;
	fma.rn.f32 	%f414, %f274, %f275, %f414;
	fma.rn.f32 	%f413, %f274, %f276, %f413;
	fma.rn.f32 	%f412, %f274, %f277, %f412;
	fma.rn.f32 	%f411, %f274, %f278, %f411;
	add.f32 	%f410, %f410, 0f7FC00000;
	add.f32 	%f409, %f409, 0f7FC00000;
	add.f32 	%f408, %f408, 0f7FC00000;
	add.f32 	%f407, %f407, 0f7FC00000;
	add.s32 	%r85, %r85, 512;
	add.s32 	%r84, %r84, 4;
	setp.ne.s32 	%p2, %r84, 160;
	@%p2 bra 	$L__BB4_3;
	add.s32 	%r83, %r83, 1;
	setp.eq.s32 	%p3, %r83, %r1;
	@%p3 bra 	$L__BB4_5;
	bra.uni 	$L__BB4_2;
$L__BB4_5:
	ld.param.u32 	%r80, [_Z6gpu_v5PKfS0_Pfiii_param_4];
	ld.param.u64 	%rd45, [_Z6gpu_v5PKfS0_Pfiii_param_2];
	mov.u32 	%r53, %tid.y;
	shl.b32 	%r54, %r53, 3;
	mov.u32 	%r55, %ctaid.y;
	shl.b32 	%r56, %r55, 7;
	add.s32 	%r57, %r56, %r54;
	mov.u32 	%r58, %tid.x;
	shl.b32 	%r59, %r58, 2;
	mov.u32 	%r60, %ctaid.x;
	shl.b32 	%r61, %r60, 7;
	add.s32 	%r62, %r59, %r61;
	cvta.to.global.u64 	%rd10, %rd45;
	mad.lo.s32 	%r63, %r57, %r80, %r62;
	mul.wide.u32 	%rd11, %r63, 4;
	add.s64 	%rd12, %rd10, %rd11;
	st.global.v4.f32 	[%rd12], {%f470, %f469, %f468, %f467};
	add.s32 	%r64, %r63, 64;
	mul.wide.u32 	%rd13, %r64, 4;
	add.s64 	%rd14, %rd10, %rd13;
	st.global.v4.f32 	[%rd14], {%f466, %f465, %f464, %f463};
	add.s32 	%r65, %r63, %r80;
	mul.wide.u32 	%rd15, %r65, 4;
	add.s64 	%rd16, %rd10, %rd15;
	st.global.v4.f32 	[%rd16], {%f462, %f461, %f460, %f459};
	add.s32 	%r66, %r64, %r80;
	mul.wide.u32 	%rd17, %r66, 4;
	add.s64 	%rd18, %rd10, %rd17;
	st.global.v4.f32 	[%rd18], {%f458, %f457, %f456, %f455};
	add.s32 	%r67, %r65, %r80;
	mul.wide.u32 	%rd19, %r67, 4;
	add.s64 	%rd20, %rd10, %rd19;
	st.global.v4.f32 	[%rd20], {%f454, %f453, %f452, %f451};
	add.s32 	%r68, %r66, %r80;
	mul.wide.u32 	%rd21, %r68, 4;
	add.s64 	%rd22, %rd10, %rd21;
	st.global.v4.f32 	[%rd22], {%f450, %f449, %f448, %f447};
	add.s32 	%r69, %r67, %r80;
	mul.wide.u32 	%rd23, %r69, 4;
	add.s64 	%rd24, %rd10, %rd23;
	st.global.v4.f32 	[%rd24], {%f446, %f445, %f444, %f443};
	add.s32 	%r70, %r68, %r80;
	mul.wide.u32 	%rd25, %r70, 4;
	add.s64 	%rd26, %rd10, %rd25;
	st.global.v4.f32 	[%rd26], {%f442, %f441, %f440, %f439};
	add.s32 	%r71, %r69, %r80;
	mul.wide.u32 	%rd27, %r71, 4;
	add.s64 	%rd28, %rd10, %rd27;
	st.global.v4.f32 	[%rd28], {%f438, %f437, %f436, %f435};
	add.s32 	%r72, %r70, %r80;
	mul.wide.u32 	%rd29, %r72, 4;
	add.s64 	%rd30, %rd10, %rd29;
	st.global.v4.f32 	[%rd30], {%f434, %f433, %f432, %f431};
	add.s32 	%r73, %r71, %r80;
	mul.wide.u32 	%rd31, %r73, 4;
	add.s64 	%rd32, %rd10, %rd31;
	st.global.v4.f32 	[%rd32], {%f430, %f429, %f428, %f427};
	add.s32 	%r74, %r72, %r80;
	mul.wide.u32 	%rd33, %r74, 4;
	add.s64 	%rd34, %rd10, %rd33;
	st.global.v4.f32 	[%rd34], {%f426, %f425, %f424, %f423};
	add.s32 	%r75, %r73, %r80;
	mul.wide.u32 	%rd35, %r75, 4;
	add.s64 	%rd36, %rd10, %rd35;
	st.global.v4.f32 	[%rd36], {%f422, %f421, %f420, %f419};
	add.s32 	%r76, %r74, %r80;
	mul.wide.u32 	%rd37, %r76, 4;
	add.s64 	%rd38, %rd10, %rd37;
	st.global.v4.f32 	[%rd38], {%f418, %f417, %f416, %f415};
	add.s32 	%r77, %r75, %r80;
	mul.wide.u32 	%rd39, %r77, 4;
	add.s64 	%rd40, %rd10, %rd39;
	st.global.v4.f32 	[%rd40], {%f414, %f413, %f412, %f411};
	add.s32 	%r78, %r76, %r80;
	mul.wide.u32 	%rd41, %r78, 4;
	add.s64 	%rd42, %rd10, %rd41;
	st.global.v4.f32 	[%rd42], {%f410, %f409, %f408, %f407};
	ret;

}
	// .globl	_Z6gpu_v6PKfS0_Pfiii
.visible .entry _Z6gpu_v6PKfS0_Pfiii(
	.param .u64 .ptr .align 1 _Z6gpu_v6PKfS0_Pfiii_param_0,
	.param .u64 .ptr .align 1 _Z6gpu_v6PKfS0_Pfiii_param_1,
	.param .u64 .ptr .align 1 _Z6gpu_v6PKfS0_Pfiii_param_2,
	.param .u32 _Z6gpu_v6PKfS0_Pfiii_param_3,
	.param .u32 _Z6gpu_v6PKfS0_Pfiii_param_4,
	.param .u32 _Z6gpu_v6PKfS0_Pfiii_param_5
)
{
	.reg .pred 	%p<5>;
	.reg .b32 	%r<138>;
	.reg .b32 	%f<683>;
	.reg .b64 	%rd<52>;
	// demoted variable
	.shared .align 4 .b8 _ZZ6gpu_v6PKfS0_PfiiiE3s_a[8192];
	// demoted variable
	.shared .align 4 .b8 _ZZ6gpu_v6PKfS0_PfiiiE3s_b[8192];
	ld.param.u64 	%rd1, [_Z6gpu_v6PKfS0_Pfiii_param_0];
	ld.param.u64 	%rd2, [_Z6gpu_v6PKfS0_Pfiii_param_1];
	ld.param.u32 	%r17, [_Z6gpu_v6PKfS0_Pfiii_param_4];
	ld.param.u32 	%r18, [_Z6gpu_v6PKfS0_Pfiii_param_5];
	cvta.to.global.u64 	%rd4, %rd2;
	cvta.to.global.u64 	%rd5, %rd1;
	mov.u32 	%r20, %tid.y;
	mov.u32 	%r21, %ntid.x;
	mov.u32 	%r22, %tid.x;
	mad.lo.s32 	%r23, %r20, %r21, %r22;
	shr.u32 	%r24, %r23, 1;
	shl.b32 	%r25, %r23, 2;
	and.b32  	%r26, %r25, 4;
	shr.u32 	%r27, %r23, 5;
	and.b32  	%r28, %r25, 124;
	mov.u32 	%r29, %ctaid.y;
	shl.b32 	%r30, %r29, 7;
	add.s32 	%r31, %r30, %r24;
	mov.u32 	%r32, %ctaid.x;
	shl.b32 	%r33, %r32, 7;
	or.b32  	%r34, %r28, %r33;
	shl.b32 	%r35, %r24, 5;
	mov.u32 	%r36, _ZZ6gpu_v6PKfS0_PfiiiE3s_a;
	add.s32 	%r37, %r36, %r35;
	shl.b32 	%r38, %r23, 4;
	and.b32  	%r39, %r38, 16;
	add.s32 	%r40, %r37, %r39;
	mad.lo.s32 	%r1, %r18, %r31, %r26;
	mul.wide.s32 	%rd6, %r1, 4;
	add.s64 	%rd7, %rd5, %rd6;
	ld.global.v4.f32 	{%f386, %f387, %f388, %f389}, [%rd7];
	st.shared.v4.f32 	[%r40], {%f386, %f387, %f388, %f389};
	shl.b32 	%r41, %r27, 9;
	mov.u32 	%r42, _ZZ6gpu_v6PKfS0_PfiiiE3s_b;
	add.s32 	%r43, %r42, %r41;
	and.b32  	%r44, %r38, 496;
	add.s32 	%r45, %r43, %r44;
	mad.lo.s32 	%r46, %r17, %r27, %r34;
	mul.wide.s32 	%rd8, %r46, 4;
	add.s64 	%rd9, %rd4, %rd8;
	ld.global.v4.f32 	{%f390, %f391, %f392, %f393}, [%rd9];
	st.shared.v4.f32 	[%r45], {%f390, %f391, %f392, %f393};
	setp.lt.s32 	%p1, %r18, 16;
	mov.b32 	%r132, 0;
	mov.f32 	%f619, 0f00000000;
	mov.f32 	%f620, %f619;
	mov.f32 	%f621, %f619;
	mov.f32 	%f622, %f619;
	mov.f32 	%f623, %f619;
	mov.f32 	%f624, %f619;
	mov.f32 	%f625, %f619;
	mov.f32 	%f626, %f619;
	mov.f32 	%f627, %f619;
	mov.f32 	%f628, %f619;
	mov.f32 	%f629, %f619;
	mov.f32 	%f630, %f619;
	mov.f32 	%f631, %f619;
	mov.f32 	%f632, %f619;
	mov.f32 	%f633, %f619;
	mov.f32 	%f634, %f619;
	mov.f32 	%f635, %f619;
	mov.f32 	%f636, %f619;
	mov.f32 	%f637, %f619;
	mov.f32 	%f638, %f619;
	mov.f32 	%f639, %f619;
	mov.f32 	%f640, %f619;
	mov.f32 	%f641, %f619;
	mov.f32 	%f642, %f619;
	mov.f32 	%f643, %f619;
	mov.f32 	%f644, %f619;
	mov.f32 	%f645, %f619;
	mov.f32 	%f646, %f619;
	mov.f32 	%f647, %f619;
	mov.f32 	%f648, %f619;
	mov.f32 	%f649, %f619;
	mov.f32 	%f650, %f619;
	mov.f32 	%f651, %f619;
	mov.f32 	%f652, %f619;
	mov.f32 	%f653, %f619;
	mov.f32 	%f654, %f619;
	mov.f32 	%f655, %f619;
	mov.f32 	%f656, %f619;
	mov.f32 	%f657, %f619;
	mov.f32 	%f658, %f619;
	mov.f32 	%f659, %f619;
	mov.f32 	%f660, %f619;
	mov.f32 	%f661, %f619;
	mov.f32 	%f662, %f619;
	mov.f32 	%f663, %f619;
	mov.f32 	%f664, %f619;
	mov.f32 	%f665, %f619;
	mov.f32 	%f666, %f619;
	mov.f32 	%f667, %f619;
	mov.f32 	%f668, %f619;
	mov.f32 	%f669, %f619;
	mov.f32 	%f670, %f619;
	mov.f32 	%f671, %f619;
	mov.f32 	%f672, %f619;
	mov.f32 	%f673, %f619;
	mov.f32 	%f674, %f619;
	mov.f32 	%f675, %f619;
	mov.f32 	%f676, %f619;
	mov.f32 	%f677, %f619;
	mov.f32 	%f678, %f619;
	mov.f32 	%f679, %f619;
	mov.f32 	%f680, %f619;
	mov.f32 	%f681, %f619;
	mov.f32 	%f682, %f619;
	@%p1 bra 	$L__BB5_6;
	mov.b32 	%r133, 0;
	mov.f32 	%f619, 0f00000000;
$L__BB5_2:
	ld.param.u32 	%r129, [_Z6gpu_v6PKfS0_Pfiii_param_4];
	ld.param.u64 	%rd50, [_Z6gpu_v6PKfS0_Pfiii_param_1];
	ld.param.u64 	%rd49, [_Z6gpu_v6PKfS0_Pfiii_param_0];
	bar.sync 	0;
	mov.u32 	%r49, %ntid.x;
	mov.u32 	%r50, %tid.y;
	mov.u32 	%r51, %tid.x;
	mad.lo.s32 	%r52, %r50, %r49, %r51;
	shl.b32 	%r53, %r52, 4;
	and.b32  	%r54, %r53, -32;
	mov.u32 	%r55, _ZZ6gpu_v6PKfS0_PfiiiE3s_a;
	add.s32 	%r56, %r55, %r54;
	shl.b32 	%r57, %r52, 2;
	and.b32  	%r58, %r53, 16;
	add.s32 	%r59, %r56, %r58;
	shl.b32 	%r60, %r133, 12;
	and.b32  	%r61, %r60, 4096;
	xor.b32  	%r62, %r61, 4096;
	add.s32 	%r63, %r59, %r62;
	shl.b32 	%r64, %r133, 3;
	add.s32 	%r65, %r64, 8;
	add.s32 	%r66, %r1, %r65;
	cvta.to.global.u64 	%rd10, %rd49;
	mul.wide.s32 	%rd11, %r66, 4;
	add.s64 	%rd12, %rd10, %rd11;
	ld.global.v4.f32 	{%f395, %f396, %f397, %f398}, [%rd12];
	st.shared.v4.f32 	[%r63], {%f395, %f396, %f397, %f398};
	shr.u32 	%r67, %r52, 5;
	shl.b32 	%r68, %r67, 9;
	mov.u32 	%r69, _ZZ6gpu_v6PKfS0_PfiiiE3s_b;
	add.s32 	%r70, %r69, %r68;
	and.b32  	%r71, %r57, 124;
	and.b32  	%r72, %r53, 496;
	add.s32 	%r73, %r70, %r72;
	add.s32 	%r74, %r73, %r62;
	add.s32 	%r75, %r65, %r67;
	mov.u32 	%r76, %ctaid.x;
	shl.b32 	%r77, %r76, 7;
	or.b32  	%r78, %r71, %r77;
	mad.lo.s32 	%r79, %r75, %r129, %r78;
	cvta.to.global.u64 	%rd13, %rd50;
	mul.wide.s32 	%rd14, %r79, 4;
	add.s64 	%rd15, %rd13, %rd14;
	ld.global.v4.f32 	{%f399, %f400, %f401, %f402}, [%rd15];
	st.shared.v4.f32 	[%r74], {%f399, %f400, %f401, %f402};
	shl.b32 	%r80, %r51, 4;
	add.s32 	%r81, %r69, %r80;
	add.s32 	%r135, %r81, %r61;
	mov.b32 	%r134, 128;
$L__BB5_3:
	mov.u32 	%r82, %tid.y;
	shl.b32 	%r83, %r82, 8;
	mov.u32 	%r84, _ZZ6gpu_v6PKfS0_PfiiiE3s_a;
	add.s32 	%r85, %r84, %r83;
	shl.b32 	%r86, %r133, 12;
	and.b32  	%r87, %r86, 4096;
	add.s32 	%r88, %r85, %r87;
	add.s32 	%r89, %r88, %r134;
	ld.shared.f32 	%f403, [%r89+-128];
	ld.shared.f32 	%f404, [%r89+-96];
	ld.shared.f32 	%f405, [%r89+-64];
	ld.shared.f32 	%f406, [%r89+-32];
	ld.shared.f32 	%f407, [%r89];
	ld.shared.f32 	%f408, [%r89+32];
	ld.shared.f32 	%f409, [%r89+64];
	ld.shared.f32 	%f410, [%r89+96];
	ld.shared.v4.f32 	{%f411, %f412, %f413, %f414}, [%r135];
	fma.rn.f32 	%f682, %f403, %f411, %f682;
	fma.rn.f32 	%f681, %f403, %f412, %f681;
	fma.rn.f32 	%f680, %f403, %f413, %f680;
	fma.rn.f32 	%f679, %f403, %f414, %f679;
	add.f32 	%f678, %f678, 0f7FC00000;
	add.f32 	%f677, %f677, 0f7FC00000;
	add.f32 	%f676, %f676, 0f7FC00000;
	add.f32 	%f675, %f675, 0f7FC00000;
	fma.rn.f32 	%f674, %f404, %f411, %f674;
	fma.rn.f32 	%f673, %f404, %f412, %f673;
	fma.rn.f32 	%f672, %f404, %f413, %f672;
	fma.rn.f32 	%f671, %f404, %f414, %f671;
	add.f32 	%f670, %f670, 0f7FC00000;
	add.f32 	%f669, %f669, 0f7FC00000;
	add.f32 	%f668, %f668, 0f7FC00000;
	add.f32 	%f667, %f667, 0f7FC00000;
	fma.rn.f32 	%f666, %f405, %f411, %f666;
	fma.rn.f32 	%f665, %f405, %f412, %f665;
	fma.rn.f32 	%f664, %f405, %f413, %f664;
	fma.rn.f32 	%f663, %f405, %f414, %f663;
	add.f32 	%f662, %f662, 0f7FC00000;
	add.f32 	%f661, %f661, 0f7FC00000;
	add.f32 	%f660, %f660, 0f7FC00000;
	add.f32 	%f659, %f659, 0f7FC00000;
	fma.rn.f32 	%f658, %f406, %f411, %f658;
	fma.rn.f32 	%f657, %f406, %f412, %f657;
	fma.rn.f32 	%f656, %f406, %f413, %f656;
	fma.rn.f32 	%f655, %f406, %f414, %f655;
	add.f32 	%f654, %f654, 0f7FC00000;
	add.f32 	%f653, %f653, 0f7FC00000;
	add.f32 	%f652, %f652, 0f7FC00000;
	add.f32 	%f651, %f651, 0f7FC00000;
	fma.rn.f32 	%f650, %f407, %f411, %f650;
	fma.rn.f32 	%f649, %f407, %f412, %f649;
	fma.rn.f32 	%f648, %f407, %f413, %f648;
	fma.rn.f32 	%f647, %f407, %f414, %f647;
	add.f32 	%f646, %f646, 0f7FC00000;
	add.f32 	%f645, %f645, 0f7FC00000;
	add.f32 	%f644, %f644, 0f7FC00000;
	add.f32 	%f643, %f643, 0f7FC00000;
	fma.rn.f32 	%f642, %f408, %f411, %f642;
	fma.rn.f32 	%f641, %f408, %f412, %f641;
	fma.rn.f32 	%f640, %f408, %f413, %f640;
	fma.rn.f32 	%f639, %f408, %f414, %f639;
	add.f32 	%f638, %f638, 0f7FC00000;
	add.f32 	%f637, %f637, 0f7FC00000;
	add.f32 	%f636, %f636, 0f7FC00000;
	add.f32 	%f635, %f635, 0f7FC00000;
	fma.rn.f32 	%f634, %f409, %f411, %f634;
	fma.rn.f32 	%f633, %f409, %f412, %f633;
	fma.rn.f32 	%f632, %f409, %f413, %f632;
	fma.rn.f32 	%f631, %f409, %f414, %f631;
	add.f32 	%f630, %f630, 0f7FC00000;
	add.f32 	%f629, %f629, 0f7FC00000;
	add.f32 	%f628, %f628, 0f7FC00000;
	add.f32 	%f627, %f627, 0f7FC00000;
	fma.rn.f32 	%f626, %f410, %f411, %f626;
	fma.rn.f32 	%f625, %f410, %f412, %f625;
	fma.rn.f32 	%f624, %f410, %f413, %f624;
	fma.rn.f32 	%f623, %f410, %f414, %f623;
	add.f32 	%f622, %f622, 0f7FC00000;
	add.f32 	%f621, %f621, 0f7FC00000;
	add.f32 	%f620, %f620, 0f7FC00000;
	add.f32 	%f619, %f619, 0f7FC00000;
	add.s32 	%r135, %r135, 512;
	add.s32 	%r134, %r134, 4;
	setp.ne.s32 	%p2, %r134, 160;
	@%p2 bra 	$L__BB5_3;
	ld.param.u32 	%r131, [_Z6gpu_v6PKfS0_Pfiii_param_5];
	add.s32 	%r12, %r133, 1;
	shr.u32 	%r90, %r131, 3;
	add.s32 	%r91, %r90, -2;
	setp.eq.s32 	%p3, %r133, %r91;
	mov.u32 	%r133, %r12;
	@%p3 bra 	$L__BB5_5;
	bra.uni 	$L__BB5_2;
$L__BB5_5:
	and.b32  	%r132, %r12, 1;
$L__BB5_6:
	shl.b32 	%r93, %r132, 12;
	mov.u32 	%r94, _ZZ6gpu_v6PKfS0_PfiiiE3s_b;
	add.s32 	%r95, %r94, %r93;
	mov.u32 	%r96, %tid.x;
	shl.b32 	%r97, %r96, 4;
	add.s32 	%r137, %r95, %r97;
	mov.u32 	%r98, %tid.y;
	shl.b32 	%r99, %r98, 8;
	add.s32 	%r100, %r93, %r99;
	mov.u32 	%r101, _ZZ6gpu_v6PKfS0_PfiiiE3s_a;
	add.s32 	%r5, %r101, %r100;
	mov.b32 	%r136, 128;
$L__BB5_7:
	add.s32 	%r102, %r5, %r136;
	ld.shared.f32 	%f415, [%r102+-128];
	ld.shared.f32 	%f416, [%r102+-96];
	ld.shared.f32 	%f417, [%r102+-64];
	ld.shared.f32 	%f418, [%r102+-32];
	ld.shared.f32 	%f419, [%r102];
	ld.shared.f32 	%f420, [%r102+32];
	ld.shared.f32 	%f421, [%r102+64];
	ld.shared.f32 	%f422, [%r102+96];
	ld.shared.v4.f32 	{%f423, %f424, %f425, %f426}, [%r137];
	fma.rn.f32 	%f682, %f415, %f423, %f682;
	fma.rn.f32 	%f681, %f415, %f424, %f681;
	fma.rn.f32 	%f680, %f415, %f425, %f680;
	fma.rn.f32 	%f679, %f415, %f426, %f679;
	add.f32 	%f678, %f678, 0f7FC00000;
	add.f32 	%f677, %f677, 0f7FC00000;
	add.f32 	%f676, %f676, 0f7FC00000;
	add.f32 	%f675, %f675, 0f7FC00000;
	fma.rn.f32 	%f674, %f416, %f423, %f674;
	fma.rn.f32 	%f673, %f416, %f424, %f673;
	fma.rn.f32 	%f672, %f416, %f425, %f672;
	fma.rn.f32 	%f671, %f416, %f426, %f671;
	add.f32 	%f670, %f670, 0f7FC00000;
	add.f32 	%f669, %f669, 0f7FC00000;
	add.f32 	%f668, %f668, 0f7FC00000;
	add.f32 	%f667, %f667, 0f7FC00000;
	fma.rn.f32 	%f666, %f417, %f423, %f666;
	fma.rn.f32 	%f665, %f417, %f424, %f665;
	fma.rn.f32 	%f664, %f417, %f425, %f664;
	fma.rn.f32 	%f663, %f417, %f426, %f663;
	add.f32 	%f662, %f662, 0f7FC00000;
	add.f32 	%f661, %f661, 0f7FC00000;
	add.f32 	%f660, %f660, 0f7FC00000;
	add.f32 	%f659, %f659, 0f7FC00000;
	fma.rn.f32 	%f658, %f418, %f423, %f658;
	fma.rn.f32 	%f657, %f418, %f424, %f657;
	fma.rn.f32 	%f656, %f418, %f425, %f656;
	fma.rn.f32 	%f655, %f418, %f426, %f655;
	add.f32 	%f654, %f654, 0f7FC00000;
	add.f32 	%f653, %f653, 0f7FC00000;
	add.f32 	%f652, %f652, 0f7FC00000;
	add.f32 	%f651, %f651, 0f7FC00000;
	fma.rn.f32 	%f650, %f419, %f423, %f650;
	fma.rn.f32 	%f649, %f419, %f424, %f649;
	fma.rn.f32 	%f648, %f419, %f425, %f648;
	fma.rn.f32 	%f647, %f419, %f426, %f647;
	add.f32 	%f646, %f646, 0f7FC00000;
	add.f32 	%f645, %f645, 0f7FC00000;
	add.f32 	%f644, %f644, 0f7FC00000;
	add.f32 	%f643, %f643, 0f7FC00000;
	fma.rn.f32 	%f642, %f420, %f423, %f642;
	fma.rn.f32 	%f641, %f420, %f424, %f641;
	fma.rn.f32 	%f640, %f420, %f425, %f640;
	fma.rn.f32 	%f639, %f420, %f426, %f639;
	add.f32 	%f638, %f638, 0f7FC00000;
	add.f32 	%f637, %f637, 0f7FC00000;
	add.f32 	%f636, %f636, 0f7FC00000;
	add.f32 	%f635, %f635, 0f7FC00000;
	fma.rn.f32 	%f634, %f421, %f423, %f634;
	fma.rn.f32 	%f633, %f421, %f424, %f633;
	fma.rn.f32 	%f632, %f421, %f425, %f632;
	fma.rn.f32 	%f631, %f421, %f426, %f631;
	add.f32 	%f630, %f630, 0f7FC00000;
	add.f32 	%f629, %f629, 0f7FC00000;
	add.f32 	%f628, %f628, 0f7FC00000;
	add.f32 	%f627, %f627, 0f7FC00000;
	fma.rn.f32 	%f626, %f422, %f423, %f626;
	fma.rn.f32 	%f625, %f422, %f424, %f625;
	fma.rn.f32 	%f624, %f422, %f425, %f624;
	fma.rn.f32 	%f623, %f422, %f426, %f623;
	add.f32 	%f622, %f622, 0f7FC00000;
	add.f32 	%f621, %f621, 0f7FC00000;
	add.f32 	%f620, %f620, 0f7FC00000;
	add.f32 	%f619, %f619, 0f7FC00000;
	add.s32 	%r137, %r137, 512;
	add.s32 	%r136, %r136, 4;
	setp.ne.s32 	%p4, %r136, 160;
	@%p4 bra 	$L__BB5_7;
	ld.param.u32 	%r130, [_Z6gpu_v6PKfS0_Pfiii_param_4];
	ld.param.u64 	%rd51, [_Z6gpu_v6PKfS0_Pfiii_param_2];
	mov.u32 	%r103, %tid.y;
	shl.b32 	%r104, %r103, 3;
	mov.u32 	%r105, %ctaid.y;
	shl.b32 	%r106, %r105, 7;
	add.s32 	%r107, %r106, %r104;
	mov.u32 	%r108, %tid.x;
	shl.b32 	%r109, %r108, 2;
	mov.u32 	%r110, %ctaid.x;
	shl.b32 	%r111, %r110, 7;
	add.s32 	%r112, %r109, %r111;
	cvta.to.global.u64 	%rd16, %rd51;
	mad.lo.s32 	%r113, %r107, %r130, %r112;
	mul.wide.u32 	%rd17, %r113, 4;
	add.s64 	%rd18, %rd16, %rd17;
	st.global.v4.f32 	[%rd18], {%f682, %f681, %f680, %f679};
	add.s32 	%r114, %r113, 64;
	mul.wide.u32 	%rd19, %r114, 4;
	add.s64 	%rd20, %rd16, %rd19;
	st.global.v4.f32 	[%rd20], {%f678, %f677, %f676, %f675};
	add.s32 	%r115, %r113, %r130;
	mul.wide.u32 	%rd21, %r115, 4;
	add.s64 	%rd22, %rd16, %rd21;
	st.global.v4.f32 	[%rd22], {%f674, %f673, %f672, %f671};
	add.s32 	%r116, %r114, %r130;
	mul.wide.u32 	%rd23, %r116, 4;
	add.s64 	%rd24, %rd16, %rd23;
	st.global.v4.f32 	[%rd24], {%f670, %f669, %f668, %f667};
	add.s32 	%r117, %r115, %r130;
	mul.wide.u32 	%rd25, %r117, 4;
	add.s64 	%rd26, %rd16, %rd25;
	st.global.v4.f32 	[%rd26], {%f666, %f665, %f664, %f663};
	add.s32 	%r118, %r116, %r130;
	mul.wide.u32 	%rd27, %r118, 4;
	add.s64 	%rd28, %rd16, %rd27;
	st.global.v4.f32 	[%rd28], {%f662, %f661, %f660, %f659};
	add.s32 	%r119, %r117, %r130;
	mul.wide.u32 	%rd29, %r119, 4;
	add.s64 	%rd30, %rd16, %rd29;
	st.global.v4.f32 	[%rd30], {%f658, %f657, %f656, %f655};
	add.s32 	%r120, %r118, %r130;
	mul.wide.u32 	%rd31, %r120, 4;
	add.s64 	%rd32, %rd16, %rd31;
	st.global.v4.f32 	[%rd32], {%f654, %f653, %f652, %f651};
	add.s32 	%r121, %r119, %r130;
	mul.wide.u32 	%rd33, %r121, 4;
	add.s64 	%rd34, %rd16, %rd33;
	st.global.v4.f32 	[%rd34], {%f650, %f649, %f648, %f647};
	add.s32 	%r122, %r120, %r130;
	mul.wide.u32 	%rd35, %r122, 4;
	add.s64 	%rd36, %rd16, %rd35;
	st.global.v4.f32 	[%rd36], {%f646, %f645, %f644, %f643};
	add.s32 	%r123, %r121, %r130;
	mul.wide.u32 	%rd37, %r123, 4;
	add.s64 	%rd38, %rd16, %rd37;
	st.global.v4.f32 	[%rd38], {%f642, %f641, %f640, %f639};
	add.s32 	%r124, %r122, %r130;
	mul.wide.u32 	%rd39, %r124, 4;
	add.s64 	%rd40, %rd16, %rd39;
	st.global.v4.f32 	[%rd40], {%f638, %f637, %f636, %f635};
	add.s32 	%r125, %r123, %r130;
	mul.wide.u32 	%rd41, %r125, 4;
	add.s64 	%rd42, %rd16, %rd41;
	st.global.v4.f32 	[%rd42], {%f634, %f633, %f632, %f631};
	add.s32 	%r126, %r124, %r130;
	mul.wide.u32 	%rd43, %r126, 4;
	add.s64 	%rd44, %rd16, %rd43;
	st.global.v4.f32 	[%rd44], {%f630, %f629, %f628, %f627};
	add.s32 	%r127, %r125, %r130;
	mul.wide.u32 	%rd45, %r127, 4;
	add.s64 	%rd46, %rd16, %rd45;
	st.global.v4.f32 	[%rd46], {%f626, %f625, %f624, %f623};
	add.s32 	%r128, %r126, %r130;
	mul.wide.u32 	%rd47, %r128, 4;
	add.s64 	%rd48, %rd16, %rd47;
	st.global.v4.f32 	[%rd48], {%f622, %f621, %f620, %f619};
	ret;

}


// ===== COMPILED SASS (sm_100) =====

	.target	sm_100

	.elftype	@"ET_EXEC"


//--------------------- .note.nv.tkinfo           --------------------------
	.section	.note.nv.tkinfo,"",@"SHT_NOTE"
	.sectionflags	@"SHF_NOTE_NV_TKINFO"
	.tkinfo
        /*0018*/ 	.word	0x00000002
        /*0030*/ 	.string	""
        /*0030*/ 	.string	"ptxas"
        /*0030*/ 	.string	"Cuda compilation tools, release 13.0, V13.0.88"
        /*0030*/ 	.string	"Build cuda_13.0.r13.0/compiler.36424714_0"
        /*0030*/ 	.string	"-arch sm_100 -m 64 "



//--------------------- .note.nv.cuinfo           --------------------------
	.section	.note.nv.cuinfo,"",@"SHT_NOTE"
	.sectionflags	@"SHF_NOTE_NV_CUINFO"
        /*0018*/ 	.short	0x0002
        /*001a*/ 	.short	0x0064
        /*001c*/ 	.short	0x0082
	.zero		2


//--------------------- .nv.info                  --------------------------
	.section	.nv.info,"",@"SHT_CUDA_INFO"
	.align	4


	//----- nvinfo : EIATTR_REGCOUNT
	.align		4
        /*0000*/ 	.byte	0x04, 0x2f
        /*0002*/ 	.short	(.L_1 - .L_0)
	.align		4
.L_0:
        /*0004*/ 	.word	index@(_Z6gpu_v1PKfS0_Pfiii)
        /*0008*/ 	.word	0x00000020


	//----- nvinfo : EIATTR_FRAME_SIZE
	.align		4
.L_1:
        /*000c*/ 	.byte	0x04, 0x11
        /*000e*/ 	.short	(.L_3 - .L_2)
	.align		4
.L_2:
        /*0010*/ 	.word	index@(_Z6gpu_v1PKfS0_Pfiii)
        /*0014*/ 	.word	0x00000000


	//----- nvinfo : EIATTR_REGCOUNT
	.align		4
.L_3:
        /*0018*/ 	.byte	0x04, 0x2f
        /*001a*/ 	.short	(.L_5 - .L_4)
	.align		4
.L_4:
        /*001c*/ 	.word	index@(_Z6gpu_v2PKfS0_Pfiii)
        /*0020*/ 	.word	0x00000020


	//----- nvinfo : EIATTR_FRAME_SIZE
	.align		4
.L_5:
        /*0024*/ 	.byte	0x04, 0x11
        /*0026*/ 	.short	(.L_7 - .L_6)
	.align		4
.L_6:
        /*0028*/ 	.word	index@(_Z6gpu_v2PKfS0_Pfiii)
        /*002c*/ 	.word	0x00000000


	//----- nvinfo : EIATTR_REGCOUNT
	.align		4
.L_7:
        /*0030*/ 	.byte	0x04, 0x2f
        /*0032*/ 	.short	(.L_9 - .L_8)
	.align		4
.L_8:
        /*0034*/ 	.word	index@(_Z6gpu_v3PKfS0_Pfiii)
        /*0038*/ 	.word	0x00000020


	//----- nvinfo : EIATTR_FRAME_SIZE
	.align		4
.L_9:
        /*003c*/ 	.byte	0x04, 0x11
        /*003e*/ 	.short	(.L_11 - .L_10)
	.align		4
.L_10:
        /*0040*/ 	.word	index@(_Z6gpu_v3PKfS0_Pfiii)
        /*0044*/ 	.word	0x00000000


	//----- nvinfo : EIATTR_REGCOUNT
	.align		4
.L_11:
        /*0048*/ 	.byte	0x04, 0x2f
        /*004a*/ 	.short	(.L_13 - .L_12)
	.align		4
.L_12:
        /*004c*/ 	.word	index@(_Z6gpu_v4PKfS0_Pfiii)
        /*0050*/ 	.word	0x0000005e


	//----- nvinfo : EIATTR_FRAME_SIZE
	.align		4
.L_13:
        /*0054*/ 	.byte	0x04, 0x11
        /*0056*/ 	.short	(.L_15 - .L_14)
	.align		4
.L_14:
        /*0058*/ 	.word	index@(_Z6gpu_v4PKfS0_Pfiii)
        /*005c*/ 	.word	0x00000000


	//----- nvinfo : EIATTR_REGCOUNT
	.align		4
.L_15:
        /*0060*/ 	.byte	0x04, 0x2f
        /*0062*/ 	.short	(.L_17 - .L_16)
	.align		4
.L_16:
        /*0064*/ 	.word	index@(_Z6gpu_v5PKfS0_Pfiii)
        /*0068*/ 	.word	0x0000005e


	//----- nvinfo : EIATTR_FRAME_SIZE
	.align		4
.L_17:
        /*006c*/ 	.byte	0x04, 0x11
        /*006e*/ 	.short	(.L_19 - .L_18)
	.align		4
.L_18:
        /*0070*/ 	.word	index@(_Z6gpu_v5PKfS0_Pfiii)
        /*0074*/ 	.word	0x00000000


	//----- nvinfo : EIATTR_REGCOUNT
	.align		4
.L_19:
        /*0078*/ 	.byte	0x04, 0x2f
        /*007a*/ 	.short	(.L_21 - .L_20)
	.align		4
.L_20:
        /*007c*/ 	.word	index@(_Z6gpu_v6PKfS0_Pfiii)
        /*0080*/ 	.word	0x0000005a


	//----- nvinfo : EIATTR_FRAME_SIZE
	.align		4
.L_21:
        /*0084*/ 	.byte	0x04, 0x11
        /*0086*/ 	.short	(.L_23 - .L_22)
	.align		4
.L_22:
        /*0088*/ 	.word	index@(_Z6gpu_v6PKfS0_Pfiii)
        /*008c*/ 	.word	0x00000000


	//----- nvinfo : EIATTR_MIN_STACK_SIZE
	.align		4
.L_23:
        /*0090*/ 	.byte	0x04, 0x12
        /*0092*/ 	.short	(.L_25 - .L_24)
	.align		4
.L_24:
        /*0094*/ 	.word	index@(_Z6gpu_v6PKfS0_Pfiii)
        /*0098*/ 	.word	0x00000000


	//----- nvinfo : EIATTR_MIN_STACK_SIZE
	.align		4
.L_25:
        /*009c*/ 	.byte	0x04, 0x12
        /*009e*/ 	.short	(.L_27 - .L_26)
	.align		4
.L_26:
        /*00a0*/ 	.word	index@(_Z6gpu_v5PKfS0_Pfiii)
        /*00a4*/ 	.word	0x00000000


	//----- nvinfo : EIATTR_MIN_STACK_SIZE
	.align		4
.L_27:
        /*00a8*/ 	.byte	0x04, 0x12
        /*00aa*/ 	.short	(.L_29 - .L_28)
	.align		4
.L_28:
        /*00ac*/ 	.word	index@(_Z6gpu_v4PKfS0_Pfiii)
        /*00b0*/ 	.word	0x00000000


	//----- nvinfo : EIATTR_MIN_STACK_SIZE
	.align		4
.L_29:
        /*00b4*/ 	.byte	0x04, 0x12
        /*00b6*/ 	.short	(.L_31 - .L_30)
	.align		4
.L_30:
        /*00b8*/ 	.word	index@(_Z6gpu_v3PKfS0_Pfiii)
        /*00bc*/ 	.word	0x00000000


	//----- nvinfo : EIATTR_MIN_STACK_SIZE
	.align		4
.L_31:
        /*00c0*/ 	.byte	0x04, 0x12
        /*00c2*/ 	.short	(.L_33 - .L_32)
	.align		4
.L_32:
        /*00c4*/ 	.word	index@(_Z6gpu_v2PKfS0_Pfiii)
        /*00c8*/ 	.word	0x00000000


	//----- nvinfo : EIATTR_MIN_STACK_SIZE
	.align		4
.L_33:
        /*00cc*/ 	.byte	0x04, 0x12
        /*00ce*/ 	.short	(.L_35 - .L_34)
	.align		4
.L_34:
        /*00d0*/ 	.word	index@(_Z6gpu_v1PKfS0_Pfiii)
        /*00d4*/ 	.word	0x00000000
.L_35:


//--------------------- .nv.compat                --------------------------
	.section	.nv.compat,"",@"SHT_CUDA_COMPAT_INFO"
	.align	4
        /*0000*/ 	.byte	0x02, 0x09, 0x00, 0x00, 0x02, 0x02, 0x01, 0x00, 0x02, 0x05, 0x05, 0x00, 0x03, 0x07, 0x01, 0x01
        /*0010*/ 	.byte	0x02, 0x03, 0x00, 0x00, 0x02, 0x06, 0x01, 0x00, 0x04, 0x0b, 0x08, 0x00, 0x09, 0x00, 0x00, 0x00
        /*0020*/ 	.byte	0x00, 0x00, 0x00, 0x00


//--------------------- .nv.info._Z6gpu_v6PKfS0_Pfiii --------------------------
	.section	.nv.info._Z6gpu_v6PKfS0_Pfiii,"",@"SHT_CUDA_INFO"
	.sectionflags	@""
	.align	4


	//----- nvinfo : EIATTR_CUDA_API_VERSION
	.align		4
        /*0000*/ 	.byte	0x04, 0x37
        /*0002*/ 	.short	(.L_37 - .L_36)
.L_36:
        /*0004*/ 	.word	0x00000082


	//----- nvinfo : EIATTR_KPARAM_INFO
	.align		4
.L_37:
        /*0008*/ 	.byte	0x04, 0x17
        /*000a*/ 	.short	(.L_39 - .L_38)
.L_38:
        /*000c*/ 	.word	0x00000000
        /*0010*/ 	.short	0x0005
        /*0012*/ 	.short	0x0020
        /*0014*/ 	.byte	0x00, 0xf0, 0x11, 0x00


	//----- nvinfo : EIATTR_KPARAM_INFO
	.align		4
.L_39:
        /*0018*/ 	.byte	0x04, 0x17
        /*001a*/ 	.short	(.L_41 - .L_40)
.L_40:
        /*001c*/ 	.word	0x00000000
        /*0020*/ 	.short	0x0004
        /*0022*/ 	.short	0x001c
        /*0024*/ 	.byte	0x00, 0xf0, 0x11, 0x00


	//----- nvinfo : EIATTR_KPARAM_INFO
	.align		4
.L_41:
        /*0028*/ 	.byte	0x04, 0x17
        /*002a*/ 	.short	(.L_43 - .L_42)
.L_42:
        /*002c*/ 	.word	0x00000000
        /*0030*/ 	.short	0x0003
        /*0032*/ 	.short	0x0018
        /*0034*/ 	.byte	0x00, 0xf0, 0x11, 0x00


	//----- nvinfo : EIATTR_KPARAM_INFO
	.align		4
.L_43:
        /*0038*/ 	.byte	0x04, 0x17
        /*003a*/ 	.short	(.L_45 - .L_44)
.L_44:
        /*003c*/ 	.word	0x00000000
        /*0040*/ 	.short	0x0002
        /*0042*/ 	.short	0x0010
        /*0044*/ 	.byte	0x00, 0xf5, 0x21, 0x00


	//----- nvinfo : EIATTR_KPARAM_INFO
	.align		4
.L_45:
        /*0048*/ 	.byte	0x04, 0x17
        /*004a*/ 	.short	(.L_47 - .L_46)
.L_46:
        /*004c*/ 	.word	0x00000000
        /*0050*/ 	.short	0x0001
        /*0052*/ 	.short	0x0008
        /*0054*/ 	.byte	0x00, 0xf5, 0x21, 0x00


	//----- nvinfo : EIATTR_KPARAM_INFO
	.align		4
.L_47:
        /*0058*/ 	.byte	0x04, 0x17
        /*005a*/ 	.short	(.L_49 - .L_48)
.L_48:
        /*005c*/ 	.word	0x00000000
        /*0060*/ 	.short	0x0000
        /*0062*/ 	.short	0x0000
        /*0064*/ 	.byte	0x00, 0xf5, 0x21, 0x00


	//----- nvinfo : EIATTR_SPARSE_MMA_MASK
	.align		4
.L_49:
        /*0068*/ 	.byte	0x03, 0x50
        /*006a*/ 	.short	0x0000


	//----- nvinfo : EIATTR_MAXREG_COUNT
	.align		4
        /*006c*/ 	.byte	0x03, 0x1b
        /*006e*/ 	.short	0x00ff


	//----- nvinfo : EIATTR_NUM_BARRIERS
	.align		4
        /*0070*/ 	.byte	0x02, 0x4c
        /*0072*/ 	.byte	0x01
	.zero		1


	//----- nvinfo : EIATTR_MERCURY_ISA_VERSION
	.align		4
        /*0074*/ 	.byte	0x03, 0x5f
        /*0076*/ 	.short	0x0101


	//----- nvinfo : EIATTR_VRC_CTA_INIT_COUNT
	.align		4
        /*0078*/ 	.byte	0x02, 0x4a
	.zero		1
	.zero		1


	//----- nvinfo : EIATTR_EXIT_INSTR_OFFSETS
	.align		4
        /*007c*/ 	.byte	0x04, 0x1c
        /*007e*/ 	.short	(.L_51 - .L_50)


	//   ....[0]....
.L_50:
        /*0080*/ 	.word	0x00001550


	//----- nvinfo : EIATTR_CBANK_PARAM_SIZE
	.align		4
.L_51:
        /*0084*/ 	.byte	0x03, 0x19
        /*0086*/ 	.short	0x0024


	//----- nvinfo : EIATTR_PARAM_CBANK
	.align		4
        /*0088*/ 	.byte	0x04, 0x0a
        /*008a*/ 	.short	(.L_53 - .L_52)
	.align		4
.L_52:
        /*008c*/ 	.word	index@(.nv.constant0._Z6gpu_v6PKfS0_Pfiii)
        /*0090*/ 	.short	0x0380
        /*0092*/ 	.short	0x0024


	//----- nvinfo : EIATTR_SW_WAR
	.align		4
.L_53:
        /*0094*/ 	.byte	0x04, 0x36
        /*0096*/ 	.short	(.L_55 - .L_54)
.L_54:
        /*0098*/ 	.word	0x00000008
.L_55:


//--------------------- .nv.info._Z6gpu_v5PKfS0_Pfiii --------------------------
	.section	.nv.info._Z6gpu_v5PKfS0_Pfiii,"",@"SHT_CUDA_INFO"
	.sectionflags	@""
	.align	4


	//----- nvinfo : EIATTR_CUDA_API_VERSION
	.align		4
        /*0000*/ 	.byte	0x04, 0x37
        /*0002*/ 	.short	(.L_57 - .L_56)
.L_56:
        /*0004*/ 	.word	0x00000082


	//----- nvinfo : EIATTR_KPARAM_INFO
	.align		4
.L_57:
        /*0008*/ 	.byte	0x04, 0x17
        /*000a*/ 	.short	(.L_59 - .L_58)
.L_58:
        /*000c*/ 	.word	0x00000000
        /*0010*/ 	.short	0x0005
        /*0012*/ 	.short	0x0020
        /*0014*/ 	.byte	0x00, 0xf0, 0x11, 0x00


	//----- nvinfo : EIATTR_KPARAM_INFO
	.align		4
.L_59:
        /*0018*/ 	.byte	0x04, 0x17
        /*001a*/ 	.short	(.L_61 - .L_60)
.L_60:
        /*001c*/ 	.word	0x00000000
        /*0020*/ 	.short	0x0004
        /*0022*/ 	.short	0x001c
        /*0024*/ 	.byte	0x00, 0xf0, 0x11, 0x00


	//----- nvinfo : EIATTR_KPARAM_INFO
	.align		4
.L_61:
        /*0028*/ 	.byte	0x04, 0x17
        /*002a*/ 	.short	(.L_63 - .L_62)
.L_62:
        /*002c*/ 	.word	0x00000000
        /*0030*/ 	.short	0x0003
        /*0032*/ 	.short	0x0018
        /*0034*/ 	.byte	0x00, 0xf0, 0x11, 0x00


	//----- nvinfo : EIATTR_KPARAM_INFO
	.align		4
.L_63:
        /*0038*/ 	.byte	0x04, 0x17
        /*003a*/ 	.short	(.L_65 - .L_64)
.L_64:
        /*003c*/ 	.word	0x00000000
        /*0040*/ 	.short	0x0002
        /*0042*/ 	.short	0x0010
        /*0044*/ 	.byte	0x00, 0xf5, 0x21, 0x00


	//----- nvinfo : EIATTR_KPARAM_INFO
	.align		4
.L_65:
        /*0048*/ 	.byte	0x04, 0x17
        /*004a*/ 	.short	(.L_67 - .L_66)
.L_66:
        /*004c*/ 	.word	0x00000000
        /*0050*/ 	.short	0x0001
        /*0052*/ 	.short	0x0008
        /*0054*/ 	.byte	0x00, 0xf5, 0x21, 0x00


	//----- nvinfo : EIATTR_KPARAM_INFO
	.align		4
.L_67:
        /*0058*/ 	.byte	0x04, 0x17
        /*005a*/ 	.short	(.L_69 - .L_68)
.L_68:
        /*005c*/ 	.word	0x00000000
        /*0060*/ 	.short	0x0000
        /*0062*/ 	.short	0x0000
        /*0064*/ 	.byte	0x00, 0xf5, 0x21, 0x00


	//----- nvinfo : EIATTR_SPARSE_MMA_MASK
	.align		4
.L_69:
        /*0068*/ 	.byte	0x03, 0x50
        /*006a*/ 	.short	0x0000


	//----- nvinfo : EIATTR_MAXREG_COUNT
	.align		4
        /*006c*/ 	.byte	0x03, 0x1b
        /*006e*/ 	.short	0x00ff


	//----- nvinfo : EIATTR_NUM_BARRIERS
	.align		4
        /*0070*/ 	.byte	0x02, 0x4c
        /*0072*/ 	.byte	0x01
	.zero		1


	//----- nvinfo : EIATTR_MERCURY_ISA_VERSION
	.align		4
        /*0074*/ 	.byte	0x03, 0x5f
        /*0076*/ 	.short	0x0101


	//----- nvinfo : EIATTR_VRC_CTA_INIT_COUNT
	.align		4
        /*0078*/ 	.byte	0x02, 0x4a
	.zero		1
	.zero		1


	//----- nvinfo : EIATTR_EXIT_INSTR_OFFSETS
	.align		4
        /*007c*/ 	.byte	0x04, 0x1c
        /*007e*/ 	.short	(.L_71 - .L_70)


	//   ....[0]....
.L_70:
        /*0080*/ 	.word	0x00000e30


	//----- nvinfo : EIATTR_CBANK_PARAM_SIZE
	.align		4
.L_71:
        /*0084*/ 	.byte	0x03, 0x19
        /*0086*/ 	.short	0x0024


	//----- nvinfo : EIATTR_PARAM_CBANK
	.align		4
        /*0088*/ 	.byte	0x04, 0x0a
        /*008a*/ 	.short	(.L_73 - .L_72)
	.align		4
.L_72:
        /*008c*/ 	.word	index@(.nv.constant0._Z6gpu_v5PKfS0_Pfiii)
        /*0090*/ 	.short	0x0380
        /*0092*/ 	.short	0x0024


	//----- nvinfo : EIATTR_SW_WAR
	.align		4
.L_73:
        /*0094*/ 	.byte	0x04, 0x36
        /*0096*/ 	.short	(.L_75 - .L_74)
.L_74:
        /*0098*/ 	.word	0x00000008
.L_75:


//--------------------- .nv.info._Z6gpu_v4PKfS0_Pfiii --------------------------
	.section	.nv.info._Z6gpu_v4PKfS0_Pfiii,"",@"SHT_CUDA_INFO"
	.sectionflags	@""
	.align	4


	//----- nvinfo : EIATTR_CUDA_API_VERSION
	.align		4
        /*0000*/ 	.byte	0x04, 0x37
        /*0002*/ 	.short	(.L_77 - .L_76)
.L_76:
        /*0004*/ 	.word	0x00000082


	//----- nvinfo : EIATTR_KPARAM_INFO
	.align		4
.L_77:
        /*0008*/ 	.byte	0x04, 0x17
        /*000a*/ 	.short	(.L_79 - .L_78)
.L_78:
        /*000c*/ 	.word	0x00000000
        /*0010*/ 	.short	0x0005
        /*0012*/ 	.short	0x0020
        /*0014*/ 	.byte	0x00, 0xf0, 0x11, 0x00


	//----- nvinfo : EIATTR_KPARAM_INFO
	.align		4
.L_79:
        /*0018*/ 	.byte	0x04, 0x17
        /*001a*/ 	.short	(.L_81 - .L_80)
.L_80:
        /*001c*/ 	.word	0x00000000
        /*0020*/ 	.short	0x0004
        /*0022*/ 	.short	0x001c
        /*0024*/ 	.byte	0x00, 0xf0, 0x11, 0x00


	//----- nvinfo : EIATTR_KPARAM_INFO
	.align		4
.L_81:
        /*0028*/ 	.byte	0x04, 0x17
        /*002a*/ 	.short	(.L_83 - .L_82)
.L_82:
        /*002c*/ 	.word	0x00000000
        /*0030*/ 	.short	0x0003
        /*0032*/ 	.short	0x0018
        /*0034*/ 	.byte	0x00, 0xf0, 0x11, 0x00


	//----- nvinfo : EIATTR_KPARAM_INFO
	.align		4
.L_83:
        /*0038*/ 	.byte	0x04, 0x17
        /*003a*/ 	.short	(.L_85 - .L_84)
.L_84:
        /*003c*/ 	.word	0x00000000
        /*0040*/ 	.short	0x0002
        /*0042*/ 	.short	0x0010
        /*0044*/ 	.byte	0x00, 0xf5, 0x21, 0x00


	//----- nvinfo : EIATTR_KPARAM_INFO
	.align		4
.L_85:
        /*0048*/ 	.byte	0x04, 0x17
        /*004a*/ 	.short	(.L_87 - .L_86)
.L_86:
        /*004c*/ 	.word	0x00000000
        /*0050*/ 	.short	0x0001
        /*0052*/ 	.short	0x0008
        /*0054*/ 	.byte	0x00, 0xf5, 0x21, 0x00


	//----- nvinfo : EIATTR_KPARAM_INFO
	.align		4
.L_87:
        /*0058*/ 	.byte	0x04, 0x17
        /*005a*/ 	.short	(.L_89 - .L_88)
.L_88:
        /*005c*/ 	.word	0x00000000
        /*0060*/ 	.short	0x0000
        /*0062*/ 	.short	0x0000
        /*0064*/ 	.byte	0x00, 0xf5, 0x21, 0x00


	//----- nvinfo : EIATTR_SPARSE_MMA_MASK
	.align		4
.L_89:
        /*0068*/ 	.byte	0x03, 0x50
        /*006a*/ 	.short	0x0000


	//----- nvinfo : EIATTR_MAXREG_COUNT
	.align		4
        /*006c*/ 	.byte	0x03, 0x1b
        /*006e*/ 	.short	0x00ff


	//----- nvinfo : EIATTR_NUM_BARRIERS
	.align		4
        /*0070*/ 	.byte	0x02, 0x4c
        /*0072*/ 	.byte	0x01
	.zero		1


	//----- nvinfo : EIATTR_MERCURY_ISA_VERSION
	.align		4
        /*0074*/ 	.byte	0x03, 0x5f
        /*0076*/ 	.short	0x0101


	//----- nvinfo : EIATTR_VRC_CTA_INIT_COUNT
	.align		4
        /*0078*/ 	.byte	0x02, 0x4a
	.zero		1
	.zero		1


	//----- nvinfo : EIATTR_EXIT_INSTR_OFFSETS
	.align		4
        /*007c*/ 	.byte	0x04, 0x1c
        /*007e*/ 	.short	(.L_91 - .L_90)


	//   ....[0]....
.L_90:
        /*0080*/ 	.word	0x00000e50


	//----- nvinfo : EIATTR_CBANK_PARAM_SIZE
	.align		4
.L_91:
        /*0084*/ 	.byte	0x03, 0x19
        /*0086*/ 	.short	0x0024


	//----- nvinfo : EIATTR_PARAM_CBANK
	.align		4
        /*0088*/ 	.byte	0x04, 0x0a
        /*008a*/ 	.short	(.L_93 - .L_92)
	.align		4
.L_92:
        /*008c*/ 	.word	index@(.nv.constant0._Z6gpu_v4PKfS0_Pfiii)
        /*0090*/ 	.short	0x0380
        /*0092*/ 	.short	0x0024


	//----- nvinfo : EIATTR_SW_WAR
	.align		4
.L_93:
        /*0094*/ 	.byte	0x04, 0x36
        /*0096*/ 	.short	(.L_95 - .L_94)
.L_94:
        /*0098*/ 	.word	0x00000008
.L_95:


//--------------------- .nv.info._Z6gpu_v3PKfS0_Pfiii --------------------------
	.section	.nv.info._Z6gpu_v3PKfS0_Pfiii,"",@"SHT_CUDA_INFO"
	.sectionflags	@""
	.align	4


	//----- nvinfo : EIATTR_CUDA_API_VERSION
	.align		4
        /*0000*/ 	.byte	0x04, 0x37
        /*0002*/ 	.short	(.L_97 - .L_96)
.L_96:
        /*0004*/ 	.word	0x00000082


	//----- nvinfo : EIATTR_KPARAM_INFO
	.align		4
.L_97:
        /*0008*/ 	.byte	0x04, 0x17
        /*000a*/ 	.short	(.L_99 - .L_98)
.L_98:
        /*000c*/ 	.word	0x00000000
        /*0010*/ 	.short	0x0005
        /*0012*/ 	.short	0x0020
        /*0014*/ 	.byte	0x00, 0xf0, 0x11, 0x00


	//----- nvinfo : EIATTR_KPARAM_INFO
	.align		4
.L_99:
        /*0018*/ 	.byte	0x04, 0x17
        /*001a*/ 	.short	(.L_101 - .L_100)
.L_100:
        /*001c*/ 	.word	0x00000000
        /*0020*/ 	.short	0x0004
        /*0022*/ 	.short	0x001c
        /*0024*/ 	.byte	0x00, 0xf0, 0x11, 0x00


	//----- nvinfo : EIATTR_KPARAM_INFO
	.align		4
.L_101:
        /*0028*/ 	.byte	0x04, 0x17
        /*002a*/ 	.short	(.L_103 - .L_102)
.L_102:
        /*002c*/ 	.word	0x00000000
        /*0030*/ 	.short	0x0003
        /*0032*/ 	.short	0x0018
        /*0034*/ 	.byte	0x00, 0xf0, 0x11, 0x00


	//----- nvinfo : EIATTR_KPARAM_INFO
	.align		4
.L_103:
        /*0038*/ 	.byte	0x04, 0x17
        /*003a*/ 	.short	(.L_105 - .L_104)
.L_104:
        /*003c*/ 	.word	0x00000000
        /*0040*/ 	.short	0x0002
        /*0042*/ 	.short	0x0010
        /*0044*/ 	.byte	0x00, 0xf5, 0x21, 0x00


	//----- nvinfo : EIATTR_KPARAM_INFO
	.align		4
.L_105:
        /*0048*/ 	.byte	0x04, 0x17
        /*004a*/ 	.short	(.L_107 - .L_106)
.L_106:
        /*004c*/ 	.word	0x00000000
        /*0050*/ 	.short	0x0001
        /*0052*/ 	.short	0x0008
        /*0054*/ 	.byte	0x00, 0xf5, 0x21, 0x00


	//----- nvinfo : EIATTR_KPARAM_INFO
	.align		4
.L_107:
        /*0058*/ 	.byte	0x04, 0x17
        /*005a*/ 	.short	(.L_109 - .L_108)
.L_108:
        /*005c*/ 	.word	0x00000000
        /*0060*/ 	.short	0x0000
        /*0062*/ 	.short	0x0000
        /*0064*/ 	.byte	0x00, 0xf5, 0x21, 0x00


	//----- nvinfo : EIATTR_SPARSE_MMA_MASK
	.align		4
.L_109:
        /*0068*/ 	.byte	0x03, 0x50
        /*006a*/ 	.short	0x0000


	//----- nvinfo : EIATTR_MAXREG_COUNT
	.align		4
        /*006c*/ 	.byte	0x03, 0x1b
        /*006e*/ 	.short	0x00ff


	//----- nvinfo : EIATTR_NUM_BARRIERS
	.align		4
        /*0070*/ 	.byte	0x02, 0x4c
        /*0072*/ 	.byte	0x01
	.zero		1


	//----- nvinfo : EIATTR_MERCURY_ISA_VERSION
	.align		4
        /*0074*/ 	.byte	0x03, 0x5f
        /*0076*/ 	.short	0x0101


	//----- nvinfo : EIATTR_VRC_CTA_INIT_COUNT
	.align		4
        /*0078*/ 	.byte	0x02, 0x4a
	.zero		1
	.zero		1


	//----- nvinfo : EIATTR_EXIT_INSTR_OFFSETS
	.align		4
        /*007c*/ 	.byte	0x04, 0x1c
        /*007e*/ 	.short	(.L_111 - .L_110)


	//   ....[0]....
.L_110:
        /*0080*/ 	.word	0x00000760


	//----- nvinfo : EIATTR_CBANK_PARAM_SIZE
	.align		4
.L_111:
        /*0084*/ 	.byte	0x03, 0x19
        /*0086*/ 	.short	0x0024


	//----- nvinfo : EIATTR_PARAM_CBANK
	.align		4
        /*0088*/ 	.byte	0x04, 0x0a
        /*008a*/ 	.short	(.L_113 - .L_112)
	.align		4
.L_112:
        /*008c*/ 	.word	index@(.nv.constant0._Z6gpu_v3PKfS0_Pfiii)
        /*0090*/ 	.short	0x0380
        /*0092*/ 	.short	0x0024


	//----- nvinfo : EIATTR_SW_WAR
	.align		4
.L_113:
        /*0094*/ 	.byte	0x04, 0x36
        /*0096*/ 	.short	(.L_115 - .L_114)
.L_114:
        /*0098*/ 	.word	0x00000008
.L_115:


//--------------------- .nv.info._Z6gpu_v2PKfS0_Pfiii --------------------------
	.section	.nv.info._Z6gpu_v2PKfS0_Pfiii,"",@"SHT_CUDA_INFO"
	.sectionflags	@""
	.align	4


	//----- nvinfo : EIATTR_CUDA_API_VERSION
	.align		4
        /*0000*/ 	.byte	0x04, 0x37
        /*0002*/ 	.short	(.L_117 - .L_116)
.L_116:
        /*0004*/ 	.word	0x00000082


	//----- nvinfo : EIATTR_KPARAM_INFO
	.align		4
.L_117:
        /*0008*/ 	.byte	0x04, 0x17
        /*000a*/ 	.short	(.L_119 - .L_118)
.L_118:
        /*000c*/ 	.word	0x00000000
        /*0010*/ 	.short	0x0005
        /*0012*/ 	.short	0x0020
        /*0014*/ 	.byte	0x00, 0xf0, 0x11, 0x00


	//----- nvinfo : EIATTR_KPARAM_INFO
	.align		4
.L_119:
        /*0018*/ 	.byte	0x04, 0x17
        /*001a*/ 	.short	(.L_121 - .L_120)
.L_120:
        /*001c*/ 	.word	0x00000000
        /*0020*/ 	.short	0x0004
        /*0022*/ 	.short	0x001c
        /*0024*/ 	.byte	0x00, 0xf0, 0x11, 0x00


	//----- nvinfo : EIATTR_KPARAM_INFO
	.align		4
.L_121:
        /*0028*/ 	.byte	0x04, 0x17
        /*002a*/ 	.short	(.L_123 - .L_122)
.L_122:
        /*002c*/ 	.word	0x00000000
        /*0030*/ 	.short	0x0003
        /*0032*/ 	.short	0x0018
        /*0034*/ 	.byte	0x00, 0xf0, 0x11, 0x00


	//----- nvinfo : EIATTR_KPARAM_INFO
	.align		4
.L_123:
        /*0038*/ 	.byte	0x04, 0x17
        /*003a*/ 	.short	(.L_125 - .L_124)
.L_124:
        /*003c*/ 	.word	0x00000000
        /*0040*/ 	.short	0x0002
        /*0042*/ 	.short	0x0010
        /*0044*/ 	.byte	0x00, 0xf5, 0x21, 0x00


	//----- nvinfo : EIATTR_KPARAM_INFO
	.align		4
.L_125:
        /*0048*/ 	.byte	0x04, 0x17
        /*004a*/ 	.short	(.L_127 - .L_126)
.L_126:
        /*004c*/ 	.word	0x00000000
        /*0050*/ 	.short	0x0001
        /*0052*/ 	.short	0x0008
        /*0054*/ 	.byte	0x00, 0xf5, 0x21, 0x00


	//----- nvinfo : EIATTR_KPARAM_INFO
	.align		4
.L_127:
        /*0058*/ 	.byte	0x04, 0x17
        /*005a*/ 	.short	(.L_129 - .L_128)
.L_128:
        /*005c*/ 	.word	0x00000000
        /*0060*/ 	.short	0x0000
        /*0062*/ 	.short	0x0000
        /*0064*/ 	.byte	0x00, 0xf5, 0x21, 0x00


	//----- nvinfo : EIATTR_SPARSE_MMA_MASK
	.align		4
.L_129:
        /*0068*/ 	.byte	0x03, 0x50
        /*006a*/ 	.short	0x0000


	//----- nvinfo : EIATTR_MAXREG_COUNT
	.align		4
        /*006c*/ 	.byte	0x03, 0x1b
        /*006e*/ 	.short	0x00ff


	//----- nvinfo : EIATTR_NUM_BARRIERS
	.align		4
        /*0070*/ 	.byte	0x02, 0x4c
        /*0072*/ 	.byte	0x01
	.zero		1


	//----- nvinfo : EIATTR_MERCURY_ISA_VERSION
	.align		4
        /*0074*/ 	.byte	0x03, 0x5f
        /*0076*/ 	.short	0x0101


	//----- nvinfo : EIATTR_VRC_CTA_INIT_COUNT
	.align		4
        /*0078*/ 	.byte	0x02, 0x4a
	.zero		1
	.zero		1


	//----- nvinfo : EIATTR_EXIT_INSTR_OFFSETS
	.align		4
        /*007c*/ 	.byte	0x04, 0x1c
        /*007e*/ 	.short	(.L_131 - .L_130)


	//   ....[0]....
.L_130:
        /*0080*/ 	.word	0x00001970


	//----- nvinfo : EIATTR_CBANK_PARAM_SIZE
	.align		4
.L_131:
        /*0084*/ 	.byte	0x03, 0x19
        /*0086*/ 	.short	0x0024


	//----- nvinfo : EIATTR_PARAM_CBANK
	.align		4
        /*0088*/ 	.byte	0x04, 0x0a
        /*008a*/ 	.short	(.L_133 - .L_132)
	.align		4
.L_132:
        /*008c*/ 	.word	index@(.nv.constant0._Z6gpu_v2PKfS0_Pfiii)
        /*0090*/ 	.short	0x0380
        /*0092*/ 	.short	0x0024


	//----- nvinfo : EIATTR_SW_WAR
	.align		4
.L_133:
        /*0094*/ 	.byte	0x04, 0x36
        /*0096*/ 	.short	(.L_135 - .L_134)
.L_134:
        /*0098*/ 	.word	0x00000008
.L_135:


//--------------------- .nv.info._Z6gpu_v1PKfS0_Pfiii --------------------------
	.section	.nv.info._Z6gpu_v1PKfS0_Pfiii,"",@"SHT_CUDA_INFO"
	.sectionflags	@""
	.align	4


	//----- nvinfo : EIATTR_CUDA_API_VERSION
	.align		4
        /*0000*/ 	.byte	0x04, 0x37
        /*0002*/ 	.short	(.L_137 - .L_136)
.L_136:
        /*0004*/ 	.word	0x00000082


	//----- nvinfo : EIATTR_KPARAM_INFO
	.align		4
.L_137:
        /*0008*/ 	.byte	0x04, 0x17
        /*000a*/ 	.short	(.L_139 - .L_138)
.L_138:
        /*000c*/ 	.word	0x00000000
        /*0010*/ 	.short	0x0005
        /*0012*/ 	.short	0x0020
        /*0014*/ 	.byte	0x00, 0xf0, 0x11, 0x00


	//----- nvinfo : EIATTR_KPARAM_INFO
	.align		4
.L_139:
        /*0018*/ 	.byte	0x04, 0x17
        /*001a*/ 	.short	(.L_141 - .L_140)
.L_140:
        /*001c*/ 	.word	0x00000000
        /*0020*/ 	.short	0x0004
        /*0022*/ 	.short	0x001c
        /*0024*/ 	.byte	0x00, 0xf0, 0x11, 0x00


	//----- nvinfo : EIATTR_KPARAM_INFO
	.align		4
.L_141:
        /*0028*/ 	.byte	0x04, 0x17
        /*002a*/ 	.short	(.L_143 - .L_142)
.L_142:
        /*002c*/ 	.word	0x00000000
        /*0030*/ 	.short	0x0003
        /*0032*/ 	.short	0x0018
        /*0034*/ 	.byte	0x00, 0xf0, 0x11, 0x00


	//----- nvinfo : EIATTR_KPARAM_INFO
	.align		4
.L_143:
        /*0038*/ 	.byte	0x04, 0x17
        /*003a*/ 	.short	(.L_145 - .L_144)
.L_144:
        /*003c*/ 	.word	0x00000000
        /*0040*/ 	.short	0x0002
        /*0042*/ 	.short	0x0010
        /*0044*/ 	.byte	0x00, 0xf5, 0x21, 0x00


	//----- nvinfo : EIATTR_KPARAM_INFO
	.align		4
.L_145:
        /*0048*/ 	.byte	0x04, 0x17
        /*004a*/ 	.short	(.L_147 - .L_146)
.L_146:
        /*004c*/ 	.word	0x00000000
        /*0050*/ 	.short	0x0001
        /*0052*/ 	.short	0x0008
        /*0054*/ 	.byte	0x00, 0xf5, 0x21, 0x00


	//----- nvinfo : EIATTR_KPARAM_INFO
	.align		4
.L_147:
        /*0058*/ 	.byte	0x04, 0x17
        /*005a*/ 	.short	(.L_149 - .L_148)
.L_148:
        /*005c*/ 	.word	0x00000000
        /*0060*/ 	.short	0x0000
        /*0062*/ 	.short	0x0000
        /*0064*/ 	.byte	0x00, 0xf5, 0x21, 0x00


	//----- nvinfo : EIATTR_SPARSE_MMA_MASK
	.align		4
.L_149:
        /*0068*/ 	.byte	0x03, 0x50
        /*006a*/ 	.short	0x0000


	//----- nvinfo : EIATTR_MAXREG_COUNT
	.align		4
        /*006c*/ 	.byte	0x03, 0x1b
        /*006e*/ 	.short	0x00ff


	//----- nvinfo : EIATTR_MERCURY_ISA_VERSION
	.align		4
        /*0070*/ 	.byte	0x03, 0x5f
        /*0072*/ 	.short	0x0101


	//----- nvinfo : EIATTR_VRC_CTA_INIT_COUNT
	.align		4
        /*0074*/ 	.byte	0x02, 0x4a
	.zero		1
	.zero		1


	//----- nvinfo : EIATTR_EXIT_INSTR_OFFSETS
	.align		4
        /*0078*/ 	.byte	0x04, 0x1c
        /*007a*/ 	.short	(.L_151 - .L_150)


	//   ....[0]....
.L_150:
        /*007c*/ 	.word	0x000008f0


	//----- nvinfo : EIATTR_CBANK_PARAM_SIZE
	.align		4
.L_151:
        /*0080*/ 	.byte	0x03, 0x19
        /*0082*/ 	.short	0x0024


	//----- nvinfo : EIATTR_PARAM_CBANK
	.align		4
        /*0084*/ 	.byte	0x04, 0x0a
        /*0086*/ 	.short	(.L_153 - .L_152)
	.align		4
.L_152:
        /*0088*/ 	.word	index@(.nv.constant0._Z6gpu_v1PKfS0_Pfiii)
        /*008c*/ 	.short	0x0380
        /*008e*/ 	.short	0x0024


	//----- nvinfo : EIATTR_SW_WAR
	.align		4
.L_153:
        /*0090*/ 	.byte	0x04, 0x36
        /*0092*/ 	.short	(.L_155 - .L_154)
.L_154:
        /*0094*/ 	.word	0x00000008
.L_155:


//--------------------- .nv.callgraph             --------------------------
	.section	.nv.callgraph,"",@"SHT_CUDA_CALLGRAPH"
	.align	4
	.sectionentsize	8
	.align		4
        /*0000*/ 	.word	0x00000000
	.align		4
        /*0004*/ 	.word	0xffffffff
	.align		4
        /*0008*/ 	.word	0x00000000
	.align		4
        /*000c*/ 	.word	0xfffffffe
	.align		4
        /*0010*/ 	.word	0x00000000
	.align		4
        /*0014*/ 	.word	0xfffffffd
	.align		4
        /*0018*/ 	.word	0x00000000
	.align		4
        /*001c*/ 	.word	0xfffffffc


//--------------------- .text._Z6gpu_v6PKfS0_Pfiii --------------------------
	.section	.text._Z6gpu_v6PKfS0_Pfiii,"ax",@progbits
	.align	128
        .global         _Z6gpu_v6PKfS0_Pfiii
        .type           _Z6gpu_v6PKfS0_Pfiii,@function
        .size           _Z6gpu_v6PKfS0_Pfiii,(.L_x_26 - _Z6gpu_v6PKfS0_Pfiii)
        .other          _Z6gpu_v6PKfS0_Pfiii,@"STO_CUDA_ENTRY STV_DEFAULT"
_Z6gpu_v6PKfS0_Pfiii:
.text._Z6gpu_v6PKfS0_Pfiii:
[----:B------:R-:W-:Y:S01]  /*0000*/  LDC R1, c[0x0][0x37c] ;  /* 0x0000df00ff017b82 */ /* 0x000fe20000000800 */
[----:B------:R-:W0:Y:S01]  /*0010*/  S2R R0, SR_TID.Y ;  /* 0x0000000000007919 */ /* 0x000e220000002200 */
[----:B------:R-:W0:Y:S06]  /*0020*/  LDCU UR4, c[0x0][0x360] ;  /* 0x00006c00ff0477ac */ /* 0x000e2c0008000800 */
[----:B------:R-:W1:Y:S01]  /*0030*/  S2UR UR5, SR_CTAID.X ;  /* 0x00000000000579c3 */ /* 0x000e620000002500 */
[----:B------:R-:W0:Y:S01]  /*0040*/  S2R R3, SR_TID.X ;  /* 0x0000000000037919 */ /* 0x000e220000002100 */
[----:B------:R-:W2:Y:S01]  /*0050*/  LDCU UR6, c[0x0][0x3a0] ;  /* 0x00007400ff0677ac */ /* 0x000ea20008000800 */
[----:B------:R-:W3:Y:S01]  /*0060*/  S2R R12, SR_CTAID.Y ;  /* 0x00000000000c7919 */ /* 0x000ee20000002600 */
[----:B------:R-:W4:Y:S04]  /*0070*/  LDCU UR12, c[0x0][0x39c] ;  /* 0x00007380ff0c77ac */ /* 0x000f280008000800 */
[----:B------:R-:W5:Y:S01]  /*0080*/  LDC.64 R4, c[0x0][0x380] ;  /* 0x0000e000ff047b82 */ /* 0x000f620000000a00 */
[----:B------:R-:W5:Y:S07]  /*0090*/  LDCU.64 UR10, c[0x0][0x358] ;  /* 0x00006b00ff0a77ac */ /* 0x000f6e0008000a00 */
[----:B------:R-:W5:Y:S01]  /*00a0*/  LDC.64 R6, c[0x0][0x388] ;  /* 0x0000e200ff067b82 */ /* 0x000f620000000a00 */
[----:B-1----:R-:W-:Y:S01]  /*00b0*/  MOV R2, UR5 ;  /* 0x0000000500027c02 */ /* 0x002fe20008000f00 */
[----:B0-----:R-:W-:-:S05]  /*00c0*/  IMAD R8, R0, UR4, R3 ;  /* 0x0000000400087c24 */ /* 0x001fca000f8e0203 */
[----:B------:R-:W-:Y:S02]  /*00d0*/  SHF.L.U32 R10, R8, 0x2, RZ ;  /* 0x00000002080a7819 */ /* 0x000fe400000006ff */
[--C-:B------:R-:W-:Y:S02]  /*00e0*/  SHF.R.U32.HI R9, RZ, 0x1, R8.reuse ;  /* 0x00000001ff097819 */ /* 0x100fe40000011608 */
[C---:B------:R-:W-:Y:S02]  /*00f0*/  LOP3.LUT R11, R10.reuse, 0x7c, RZ, 0xc0, !PT ;  /* 0x0000007c0a0b7812 */ /* 0x040fe400078ec0ff */
[----:B------:R-:W-:Y:S02]  /*0100*/  LOP3.LUT R76, R10, 0x4, RZ, 0xc0, !PT ;  /* 0x000000040a4c7812 */ /* 0x000fe400078ec0ff */
[----:B---3--:R-:W-:Y:S02]  /*0110*/  LEA R13, R12, R9, 0x7 ;  /* 0x000000090c0d7211 */ /* 0x008fe400078e38ff */
[----:B------:R-:W-:-:S02]  /*0120*/  SHF.R.U32.HI R10, RZ, 0x5, R8 ;  /* 0x00000005ff0a7819 */ /* 0x000fc40000011608 */
[----:B------:R-:W-:Y:S01]  /*0130*/  LEA R11, R2, R11, 0x7 ;  /* 0x0000000b020b7211 */ /* 0x000fe200078e38ff */
[----:B--2---:R-:W-:-:S04]  /*0140*/  IMAD R76, R13, UR6, R76 ;  /* 0x000000060d4c7c24 */ /* 0x004fc8000f8e024c */
[----:B----4-:R-:W-:Y:S02]  /*0150*/  IMAD R11, R10, UR12, R11 ;  /* 0x0000000c0a0b7c24 */ /* 0x010fe4000f8e020b */
[----:B-----5:R-:W-:-:S04]  /*0160*/  IMAD.WIDE R4, R76, 0x4, R4 ;  /* 0x000000044c047825 */ /* 0x020fc800078e0204 */
[----:B------:R-:W-:Y:S01]  /*0170*/  IMAD.WIDE R6, R11, 0x4, R6 ;  /* 0x000000040b067825 */ /* 0x000fe200078e0206 */
[----:B------:R0:W2:Y:S04]  /*0180*/  LDG.E.128 R16, desc[UR10][R4.64] ;  /* 0x0000000a04107981 */ /* 0x0000a8000c1e1d00 */
[----:B------:R1:W3:Y:S01]  /*0190*/  LDG.E.128 R24, desc[UR10][R6.64] ;  /* 0x0000000a06187981 */ /* 0x0002e2000c1e1d00 */
[----:B------:R-:W4:Y:S01]  /*01a0*/  S2UR UR5, SR_CgaCtaId ;  /* 0x00000000000579c3 */ /* 0x000f220000008800 */
[----:B------:R-:W-:Y:S01]  /*01b0*/  UMOV UR4, 0x400 ;  /* 0x0000040000047882 */ /* 0x000fe20000000000 */
[----:B------:R-:W-:Y:S01]  /*01c0*/  SHF.L.U32 R8, R8, 0x4, RZ ;  /* 0x0000000408087819 */ /* 0x000fe200000006ff */
[----:B------:R-:W-:Y:S01]  /*01d0*/  UISETP.GE.AND UP0, UPT, UR6, 0x10, UPT ;  /* 0x000000100600788c */ /* 0x000fe2000bf06270 */
[----:B------:R-:W-:-:S02]  /*01e0*/  CS2R R14, SRZ ;  /* 0x00000000000e7805 */ /* 0x000fc4000001ff00 */
[----:B0-----:R-:W-:Y:S02]  /*01f0*/  CS2R R4, SRZ ;  /* 0x0000000000047805 */ /* 0x001fe4000001ff00 */
[C---:B------:R-:W-:Y:S02]  /*0200*/  LOP3.LUT R12, R8.reuse, 0x10, RZ, 0xc0, !PT ;  /* 0x00000010080c7812 */ /* 0x040fe400078ec0ff */
[----:B------:R-:W-:Y:S02]  /*0210*/  CS2R R22, SRZ ;  /* 0x0000000000167805 */ /* 0x000fe4000001ff00 */
[----:B------:R-:W-:Y:S02]  /*0220*/  LOP3.LUT R11, R8, 0x1f0, RZ, 0xc0, !PT ;  /* 0x000001f0080b7812 */ /* 0x000fe400078ec0ff */
[----:B-1----:R-:W-:Y:S02]  /*0230*/  CS2R R6, SRZ ;  /* 0x0000000000067805 */ /* 0x002fe4000001ff00 */
[----:B------:R-:W-:-:S02]  /*0240*/  CS2R R30, SRZ ;  /* 0x00000000001e7805 */ /* 0x000fc4000001ff00 */
[----:B------:R-:W-:Y:S02]  /*0250*/  CS2R R28, SRZ ;  /* 0x00000000001c7805 */ /* 0x000fe4000001ff00 */
[----:B------:R-:W-:Y:S02]  /*0260*/  CS2R R34, SRZ ;  /* 0x0000000000227805 */ /* 0x000fe4000001ff00 */
[----:B------:R-:W-:Y:S02]  /*0270*/  CS2R R32, SRZ ;  /* 0x0000000000207805 */ /* 0x000fe4000001ff00 */
[----:B------:R-:W-:Y:S02]  /*0280*/  CS2R R38, SRZ ;  /* 0x0000000000267805 */ /* 0x000fe4000001ff00 */
[----:B------:R-:W-:Y:S02]  /*0290*/  CS2R R36, SRZ ;  /* 0x0000000000247805 */ /* 0x000fe4000001ff00 */
[----:B------:R-:W-:-:S02]  /*02a0*/  CS2R R42, SRZ ;  /* 0x00000000002a7805 */ /* 0x000fc4000001ff00 */
[----:B------:R-:W-:Y:S02]  /*02b0*/  CS2R R40, SRZ ;  /* 0x0000000000287805 */ /* 0x000fe4000001ff00 */
[----:B------:R-:W-:Y:S02]  /*02c0*/  CS2R R46, SRZ ;  /* 0x00000000002e7805 */ /* 0x000fe4000001ff00 */
[----:B------:R-:W-:Y:S02]  /*02d0*/  CS2R R44, SRZ ;  /* 0x00000000002c7805 */ /* 0x000fe4000001ff00 */
[----:B------:R-:W-:Y:S02]  /*02e0*/  CS2R R50, SRZ ;  /* 0x0000000000327805 */ /* 0x000fe4000001ff00 */
[----:B------:R-:W-:Y:S02]  /*02f0*/  CS2R R48, SRZ ;  /* 0x0000000000307805 */ /* 0x000fe4000001ff00 */
[----:B------:R-:W-:-:S02]  /*0300*/  CS2R R54, SRZ ;  /* 0x0000000000367805 */ /* 0x000fc4000001ff00 */
[----:B------:R-:W-:Y:S01]  /*0310*/  CS2R R52, SRZ ;  /* 0x0000000000347805 */ /* 0x000fe2000001ff00 */
[----:B----4-:R-:W-:Y:S01]  /*0320*/  ULEA UR9, UR5, UR4, 0x18 ;  /* 0x0000000405097291 */ /* 0x010fe2000f8ec0ff */
[----:B------:R-:W-:Y:S01]  /*0330*/  CS2R R58, SRZ ;  /* 0x00000000003a7805 */ /* 0x000fe2000001ff00 */
[----:B------:R-:W-:Y:S01]  /*0340*/  UIADD3 UR4, UPT, UPT, UR4, 0x2000, URZ ;  /* 0x0000200004047890 */ /* 0x000fe2000fffe0ff */
[----:B------:R-:W-:Y:S02]  /*0350*/  CS2R R56, SRZ ;  /* 0x0000000000387805 */ /* 0x000fe4000001ff00 */
[----:B------:R-:W-:Y:S02]  /*0360*/  CS2R R62, SRZ ;  /* 0x00000000003e7805 */ /* 0x000fe4000001ff00 */
[----:B------:R-:W-:Y:S01]  /*0370*/  CS2R R60, SRZ ;  /* 0x00000000003c7805 */ /* 0x000fe2000001ff00 */
[----:B------:R-:W-:Y:S01]  /*0380*/  ULEA UR5, UR5, UR4, 0x18 ;  /* 0x0000000405057291 */ /* 0x000fe2000f8ec0ff */
[----:B------:R-:W-:-:S02]  /*0390*/  LEA R9, R9, UR9, 0x5 ;  /* 0x0000000909097c11 */ /* 0x000fc4000f8e28ff */
[----:B------:R-:W-:Y:S02]  /*03a0*/  CS2R R66, SRZ ;  /* 0x0000000000427805 */ /* 0x000fe4000001ff00 */
[----:B------:R-:W-:Y:S01]  /*03b0*/  CS2R R64, SRZ ;  /* 0x0000000000407805 */ /* 0x000fe2000001ff00 */
[----:B------:R-:W-:Y:S01]  /*03c0*/  UMOV UR4, URZ ;  /* 0x000000ff00047c82 */ /* 0x000fe20008000000 */
[----:B------:R-:W-:Y:S02]  /*03d0*/  IADD3 R12, PT, PT, R9, R12, RZ ;  /* 0x0000000c090c7210 */ /* 0x000fe40007ffe0ff */
[----:B------:R-:W-:Y:S02]  /*03e0*/  CS2R R8, SRZ ;  /* 0x0000000000087805 */ /* 0x000fe4000001ff00 */
[----:B------:R-:W-:-:S04]  /*03f0*/  LEA R10, R10, UR5, 0x9 ;  /* 0x000000050a0a7c11 */ /* 0x000fc8000f8e48ff */
[----:B------:R-:W-:Y:S02]  /*0400*/  IADD3 R20, PT, PT, R10, R11, RZ ;  /* 0x0000000b0a147210 */ /* 0x000fe40007ffe0ff */
[----:B------:R-:W-:Y:S01]  /*0410*/  CS2R R10, SRZ ;  /* 0x00000000000a7805 */ /* 0x000fe2000001ff00 */
[----:B--2---:R0:W-:Y:S04]  /*0420*/  STS.128 [R12], R16 ;  /* 0x000000100c007388 */ /* 0x0041e80000000c00 */
[----:B---3--:R1:W-:Y:S01]  /*0430*/  STS.128 [R20], R24 ;  /* 0x0000001814007388 */ /* 0x0083e20000000c00 */
[----:B0-----:R-:W-:Y:S02]  /*0440*/  CS2R R12, SRZ ;  /* 0x00000000000c7805 */ /* 0x001fe4000001ff00 */
[----:B------:R-:W-:-:S02]  /*0450*/  CS2R R18, SRZ ;  /* 0x0000000000127805 */ /* 0x000fc4000001ff00 */
[----:B------:R-:W-:Y:S02]  /*0460*/  CS2R R16, SRZ ;  /* 0x0000000000107805 */ /* 0x000fe4000001ff00 */
[----:B-1----:R-:W-:Y:S02]  /*0470*/  CS2R R20, SRZ ;  /* 0x0000000000147805 */ /* 0x002fe4000001ff00 */
[----:B------:R-:W-:Y:S02]  /*0480*/  CS2R R26, SRZ ;  /* 0x00000000001a7805 */ /* 0x000fe4000001ff00 */
[----:B------:R-:W-:Y:S01]  /*0490*/  CS2R R24, SRZ ;  /* 0x0000000000187805 */ /* 0x000fe2000001ff00 */
[----:B------:R-:W-:Y:S06]  /*04a0*/  BRA.U !UP0, `(.L_x_0) ;  /* 0x0000000908047547 */ /* 0x000fec000b800000 */
[----:B------:R-:W-:Y:S01]  /*04b0*/  HFMA2 R7, -RZ, RZ, 0, 0 ;  /* 0x00000000ff077431 */ /* 0x000fe200000001ff */
[----:B------:R-:W-:-:S06]  /*04c0*/  UMOV UR4, URZ ;  /* 0x000000ff00047c82 */ /* 0x000fcc0008000000 */
.L_x_2:
[----:B------:R-:W0:Y:S01]  /*04d0*/  S2R R0, SR_TID.Y ;  /* 0x0000000000007919 */ /* 0x000e220000002200 */
[----:B------:R-:W0:Y:S01]  /*04e0*/  LDCU UR5, c[0x0][0x360] ;  /* 0x00006c00ff0577ac */ /* 0x000e220008000800 */
[----:B------:R-:W1:Y:S01]  /*04f0*/  LDC.64 R70, c[0x0][0x380] ;  /* 0x0000e000ff467b82 */ /* 0x000e620000000a00 */
[----:B------:R-:W0:Y:S01]  /*0500*/  S2R R3, SR_TID.X ;  /* 0x0000000000037919 */ /* 0x000e220000002100 */
[----:B------:R-:W2:Y:S01]  /*0510*/  LDCU UR12, c[0x0][0x39c] ;  /* 0x00007380ff0c77ac */ /* 0x000ea20008000800 */
[----:B------:R-:W3:Y:S05]  /*0520*/  S2R R2, SR_CTAID.X ;  /* 0x0000000000027919 */ /* 0x000eea0000002500 */
[----:B------:R-:W4:Y:S01]  /*0530*/  LDC.64 R68, c[0x0][0x388] ;  /* 0x0000e200ff447b82 */ /* 0x000f220000000a00 */
[----:B0-----:R-:W-:Y:S01]  /*0540*/  IMAD R78, R0, UR5, R3 ;  /* 0x00000005004e7c24 */ /* 0x001fe2000f8e0203 */
[----:B------:R-:W-:-:S04]  /*0550*/  ULEA UR5, UR4, 0x8, 0x3 ;  /* 0x0000000804057891 */ /* 0x000fc8000f8e18ff */
[----:B------:R-:W-:Y:S02]  /*0560*/  SHF.L.U32 R72, R78, 0x2, RZ ;  /* 0x000000024e487819 */ /* 0x000fe400000006ff */
[----:B------:R-:W-:Y:S02]  /*0570*/  SHF.R.U32.HI R77, RZ, 0x5, R78 ;  /* 0x00000005ff4d7819 */ /* 0x000fe4000001164e */
[----:B------:R-:W-:Y:S02]  /*0580*/  LOP3.LUT R73, R72, 0x7c, RZ, 0xc0, !PT ;  /* 0x0000007c48497812 */ /* 0x000fe400078ec0ff */
[----:B------:R-:W-:Y:S02]  /*0590*/  IADD3 R72, PT, PT, R77, UR5, RZ ;  /* 0x000000054d487c10 */ /* 0x000fe4000fffe0ff */
[----:B---3--:R-:W-:Y:S02]  /*05a0*/  LEA R75, R2, R73, 0x7 ;  /* 0x00000049024b7211 */ /* 0x008fe400078e38ff */
[----:B------:R-:W-:-:S03]  /*05b0*/  IADD3 R73, PT, PT, R76, UR5, RZ ;  /* 0x000000054c497c10 */ /* 0x000fc6000fffe0ff */
[----:B--2---:R-:W-:Y:S02]  /*05c0*/  IMAD R75, R72, UR12, R75 ;  /* 0x0000000c484b7c24 */ /* 0x004fe4000f8e024b */
[----:B-1----:R-:W-:-:S04]  /*05d0*/  IMAD.WIDE R70, R73, 0x4, R70 ;  /* 0x0000000449467825 */ /* 0x002fc800078e0246 */
[----:B----4-:R-:W-:Y:S01]  /*05e0*/  IMAD.WIDE R72, R75, 0x4, R68 ;  /* 0x000000044b487825 */ /* 0x010fe200078e0244 */
[----:B------:R-:W-:Y:S06]  /*05f0*/  BAR.SYNC.DEFER_BLOCKING 0x0 ;  /* 0x0000000000007b1d */ /* 0x000fec0000010000 */
[----:B------:R-:W2:Y:S04]  /*0600*/  LDG.E.128 R68, desc[UR10][R70.64] ;  /* 0x0000000a46447981 */ /* 0x000ea8000c1e1d00 */
[----:B------:R-:W3:Y:S01]  /*0610*/  LDG.E.128 R72, desc[UR10][R72.64] ;  /* 0x0000000a48487981 */ /* 0x000ee2000c1e1d00 */
[----:B------:R-:W0:Y:S01]  /*0620*/  S2UR UR7, SR_CgaCtaId ;  /* 0x00000000000779c3 */ /* 0x000e220000008800 */
[----:B------:R-:W-:Y:S01]  /*0630*/  UMOV UR6, 0x400 ;  /* 0x0000040000067882 */ /* 0x000fe20000000000 */
[----:B------:R-:W-:Y:S01]  /*0640*/  USHF.L.U32 UR5, UR4, 0xc, URZ ;  /* 0x0000000c04057899 */ /* 0x000fe200080006ff */
[----:B------:R-:W-:Y:S01]  /*0650*/  SHF.L.U32 R78, R78, 0x4, RZ ;  /* 0x000000044e4e7819 */ /* 0x000fe200000006ff */
[----:B------:R-:W-:-:S03]  /*0660*/  UIADD3 UR8, UPT, UPT, UR6, 0x2000, URZ ;  /* 0x0000200006087890 */ /* 0x000fc6000fffe0ff */
[C---:B------:R-:W-:Y:S02]  /*0670*/  LOP3.LUT R79, R78.reuse, 0xffffffe0, RZ, 0xc0, !PT ;  /* 0xffffffe04e4f7812 */ /* 0x040fe400078ec0ff */
[C---:B------:R-:W-:Y:S02]  /*0680*/  LOP3.LUT R80, R78.reuse, 0x10, RZ, 0xc0, !PT ;  /* 0x000000104e507812 */ /* 0x040fe400078ec0ff */
[----:B------:R-:W-:Y:S01]  /*0690*/  LOP3.LUT R78, R78, 0x1f0, RZ, 0xc0, !PT ;  /* 0x000001f04e4e7812 */ /* 0x000fe200078ec0ff */
[----:B0-----:R-:W-:Y:S02]  /*06a0*/  ULEA UR9, UR7, UR6, 0x18 ;  /* 0x0000000607097291 */ /* 0x001fe4000f8ec0ff */
[----:B------:R-:W-:Y:S02]  /*06b0*/  ULOP3.LUT UR6, UR5, 0x1000, URZ, 0xc0, !UPT ;  /* 0x0000100005067892 */ /* 0x000fe4000f8ec0ff */
[----:B------:R-:W-:Y:S02]  /*06c0*/  ULEA UR5, UR7, UR8, 0x18 ;  /* 0x0000000807057291 */ /* 0x000fe4000f8ec0ff */
[----:B------:R-:W-:Y:S01]  /*06d0*/  ULOP3.LUT UR7, UR6, 0x1000, URZ, 0x3c, !UPT ;  /* 0x0000100006077892 */ /* 0x000fe2000f8e3cff */
[----:B------:R-:W-:-:S02]  /*06e0*/  IADD3 R79, PT, PT, R80, UR9, R79 ;  /* 0x00000009504f7c10 */ /* 0x000fc4000fffe04f */
[----:B------:R-:W-:Y:S02]  /*06f0*/  LEA R80, R0, UR9, 0x8 ;  /* 0x0000000900507c11 */ /* 0x000fe4000f8e40ff */
[----:B------:R-:W-:Y:S02]  /*0700*/  LEA R77, R77, UR5, 0x9 ;  /* 0x000000054d4d7c11 */ /* 0x000fe4000f8e48ff */
[----:B------:R-:W-:Y:S02]  /*0710*/  IADD3 R80, PT, PT, R80, UR6, RZ ;  /* 0x0000000650507c10 */ /* 0x000fe4000fffe0ff */
[----:B------:R-:W-:Y:S02]  /*0720*/  IADD3 R77, PT, PT, R77, UR7, R78 ;  /* 0x000000074d4d7c10 */ /* 0x000fe4000fffe04e */
[----:B------:R-:W-:-:S04]  /*0730*/  LEA R78, R3, UR5, 0x4 ;  /* 0x00000005034e7c11 */ /* 0x000fc8000f8e20ff */
[----:B------:R-:W-:Y:S01]  /*0740*/  IADD3 R78, PT, PT, R78, UR6, RZ ;  /* 0x000000064e4e7c10 */ /* 0x000fe2000fffe0ff */
[----:B------:R-:W-:Y:S01]  /*0750*/  UMOV UR6, 0x80 ;  /* 0x0000008000067882 */ /* 0x000fe20000000000 */
[----:B--2---:R0:W-:Y:S04]  /*0760*/  STS.128 [R79+UR7], R68 ;  /* 0x000000444f007988 */ /* 0x0041e80008000c07 */
[----:B---3--:R0:W-:Y:S02]  /*0770*/  STS.128 [R77], R72 ;  /* 0x000000484d007388 */ /* 0x0081e40000000c00 */
.L_x_1:
[----:B0-----:R-:W-:Y:S01]  /*0780*/  LDS R73, [R80+UR6+-0x80] ;  /* 0xffff800650497984 */ /* 0x001fe20008000800 */
[----:B------:R-:W-:Y:S01]  /*0790*/  FADD R60, R60, +QNAN ;  /* 0x7fc000003c3c7421 */ /* 0x000fe20000000000 */
[----:B------:R-:W-:Y:S01]  /*07a0*/  FADD R61, R61, +QNAN ;  /* 0x7fc000003d3d7421 */ /* 0x000fe20000000000 */
[----:B------:R-:W-:Y:S01]  /*07b0*/  FADD R62, R62, +QNAN ;  /* 0x7fc000003e3e7421 */ /* 0x000fe20000000000 */
[----:B------:R0:W1:Y:S01]  /*07c0*/  LDS.128 R68, [R78] ;  /* 0x000000004e447984 */ /* 0x0000620000000c00 */
[----:B------:R-:W-:Y:S01]  /*07d0*/  FADD R63, R63, +QNAN ;  /* 0x7fc000003f3f7421 */ /* 0x000fe20000000000 */
[----:B------:R-:W-:Y:S01]  /*07e0*/  FADD R52, R52, +QNAN ;  /* 0x7fc0000034347421 */ /* 0x000fe20000000000 */
[----:B------:R-:W-:Y:S01]  /*07f0*/  FADD R53, R53, +QNAN ;  /* 0x7fc0000035357421 */ /* 0x000fe20000000000 */
[----:B------:R-:W2:Y:S01]  /*0800*/  LDS R75, [R80+UR6+-0x60] ;  /* 0xffffa006504b7984 */ /* 0x000ea20008000800 */
[----:B------:R-:W-:Y:S01]  /*0810*/  FADD R54, R54, +QNAN ;  /* 0x7fc0000036367421 */ /* 0x000fe20000000000 */
[----:B------:R-:W-:Y:S01]  /*0820*/  FADD R55, R55, +QNAN ;  /* 0x7fc0000037377421 */ /* 0x000fe20000000000 */
[----:B------:R-:W-:Y:S01]  /*0830*/  FADD R44, R44, +QNAN ;  /* 0x7fc000002c2c7421 */ /* 0x000fe20000000000 */
[----:B------:R-:W3:Y:S01]  /*0840*/  LDS R77, [R80+UR6+-0x40] ;  /* 0xffffc006504d7984 */ /* 0x000ee20008000800 */
[----:B------:R-:W-:Y:S01]  /*0850*/  FADD R45, R45, +QNAN ;  /* 0x7fc000002d2d7421 */ /* 0x000fe20000000000 */
[----:B------:R-:W-:Y:S01]  /*0860*/  FADD R46, R46, +QNAN ;  /* 0x7fc000002e2e7421 */ /* 0x000fe20000000000 */
[----:B------:R-:W-:Y:S01]  /*0870*/  FADD R47, R47, +QNAN ;  /* 0x7fc000002f2f7421 */ /* 0x000fe20000000000 */
[----:B------:R-:W4:Y:S01]  /*0880*/  LDS R79, [R80+UR6+-0x20] ;  /* 0xffffe006504f7984 */ /* 0x000f220008000800 */
[----:B------:R-:W-:Y:S01]  /*0890*/  FADD R36, R36, +QNAN ;  /* 0x7fc0000024247421 */ /* 0x000fe20000000000 */
[----:B------:R-:W-:Y:S01]  /*08a0*/  FADD R37, R37, +QNAN ;  /* 0x7fc0000025257421 */ /* 0x000fe20000000000 */
[----:B------:R-:W-:Y:S01]  /*08b0*/  FADD R38, R38, +QNAN ;  /* 0x7fc0000026267421 */ /* 0x000fe20000000000 */
[----:B------:R-:W5:Y:S01]  /*08c0*/  LDS R81, [R80+UR6] ;  /* 0x0000000650517984 */ /* 0x000f620008000800 */
[----:B------:R-:W-:Y:S01]  /*08d0*/  FADD R39, R39, +QNAN ;  /* 0x7fc0000027277421 */ /* 0x000fe20000000000 */
[----:B------:R-:W-:Y:S01]  /*08e0*/  FADD R28, R28, +QNAN ;  /* 0x7fc000001c1c7421 */ /* 0x000fe20000000000 */
[----:B------:R-:W-:Y:S01]  /*08f0*/  FADD R29, R29, +QNAN ;  /* 0x7fc000001d1d7421 */ /* 0x000fe20000000000 */
[----:B------:R-:W5:Y:S01]  /*0900*/  LDS R83, [R80+UR6+0x20] ;  /* 0x0000200650537984 */ /* 0x000f620008000800 */
        /* <DEDUP_REMOVED lines=8> */
[----:B------:R-:W-:Y:S01]  /*0990*/  UIADD3 UR6, UPT, UPT, UR6, 0x4, URZ ;  /* 0x0000000406067890 */ /* 0x000fe2000fffe0ff */
[----:B------:R-:W-:Y:S01]  /*09a0*/  FADD R12, R12, +QNAN ;  /* 0x7fc000000c0c7421 */ /* 0x000fe20000000000 */
[----:B------:R-:W-:Y:S01]  /*09b0*/  FADD R13, R13, +QNAN ;  /* 0x7fc000000d0d7421 */ /* 0x000fe20000000000 */
[----:B------:R-:W-:Y:S01]  /*09c0*/  FADD R14, R14, +QNAN ;  /* 0x7fc000000e0e7421 */ /* 0x000fe20000000000 */
[----:B------:R-:W-:Y:S01]  /*09d0*/  UISETP.NE.AND UP0, UPT, UR6, 0xa0, UPT ;  /* 0x000000a00600788c */ /* 0x000fe2000bf05270 */
[----:B------:R-:W-:Y:S01]  /*09e0*/  FADD R15, R15, +QNAN ;  /* 0x7fc000000f0f7421 */ /* 0x000fe20000000000 */
[----:B------:R-:W-:Y:S01]  /*09f0*/  FADD R4, R4, +QNAN ;  /* 0x7fc0000004047421 */ /* 0x000fe20000000000 */
[----:B------:R-:W-:Y:S01]  /*0a00*/  FADD R5, R5, +QNAN ;  /* 0x7fc0000005057421 */ /* 0x000fe20000000000 */
[----:B------:R-:W-:Y:S01]  /*0a10*/  FADD R6, R6, +QNAN ;  /* 0x7fc0000006067421 */ /* 0x000fe20000000000 */
[----:B------:R-:W-:Y:S01]  /*0a20*/  FADD R7, R7, +QNAN ;  /* 0x7fc0000007077421 */ /* 0x000fe20000000000 */
[----:B0-----:R-:W-:Y:S01]  /*0a30*/  IADD3 R78, PT, PT, R78, 0x200, RZ ;  /* 0x000002004e4e7810 */ /* 0x001fe20007ffe0ff */
[C---:B-1----:R-:W-:Y:S01]  /*0a40*/  FFMA R64, R73.reuse, R68, R64 ;  /* 0x0000004449407223 */ /* 0x042fe20000000040 */
[C---:B------:R-:W-:Y:S01]  /*0a50*/  FFMA R65, R73.reuse, R69, R65 ;  /* 0x0000004549417223 */ /* 0x040fe20000000041 */
[C---:B------:R-:W-:Y:S01]  /*0a60*/  FFMA R66, R73.reuse, R70, R66 ;  /* 0x0000004649427223 */ /* 0x040fe20000000042 */
[----:B------:R-:W-:Y:S01]  /*0a70*/  FFMA R67, R73, R71, R67 ;  /* 0x0000004749437223 */ /* 0x000fe20000000043 */
[C---:B--2---:R-:W-:Y:S01]  /*0a80*/  FFMA R56, R75.reuse, R68, R56 ;  /* 0x000000444b387223 */ /* 0x044fe20000000038 */
[C---:B------:R-:W-:Y:S01]  /*0a90*/  FFMA R57, R75.reuse, R69, R57 ;  /* 0x000000454b397223 */ /* 0x040fe20000000039 */
[C---:B------:R-:W-:Y:S01]  /*0aa0*/  FFMA R58, R75.reuse, R70, R58 ;  /* 0x000000464b3a7223 */ /* 0x040fe2000000003a */
[----:B------:R-:W-:Y:S01]  /*0ab0*/  FFMA R59, R75, R71, R59 ;  /* 0x000000474b3b7223 */ /* 0x000fe2000000003b */
[C---:B---3--:R-:W-:Y:S01]  /*0ac0*/  FFMA R48, R77.reuse, R68, R48 ;  /* 0x000000444d307223 */ /* 0x048fe20000000030 */
[C---:B------:R-:W-:Y:S01]  /*0ad0*/  FFMA R49, R77.reuse, R69, R49 ;  /* 0x000000454d317223 */ /* 0x040fe20000000031 */
[C---:B------:R-:W-:Y:S01]  /*0ae0*/  FFMA R50, R77.reuse, R70, R50 ;  /* 0x000000464d327223 */ /* 0x040fe20000000032 */
[----:B------:R-:W-:Y:S01]  /*0af0*/  FFMA R51, R77, R71, R51 ;  /* 0x000000474d337223 */ /* 0x000fe20000000033 */
[C---:B----4-:R-:W-:Y:S01]  /*0b00*/  FFMA R40, R79.reuse, R68, R40 ;  /* 0x000000444f287223 */ /* 0x050fe20000000028 */
[C---:B------:R-:W-:Y:S01]  /*0b10*/  FFMA R41, R79.reuse, R69, R41 ;  /* 0x000000454f297223 */ /* 0x040fe20000000029 */
[C---:B------:R-:W-:Y:S01]  /*0b20*/  FFMA R42, R79.reuse, R70, R42 ;  /* 0x000000464f2a7223 */ /* 0x040fe2000000002a */
[----:B------:R-:W-:Y:S01]  /*0b30*/  FFMA R43, R79, R71, R43 ;  /* 0x000000474f2b7223 */ /* 0x000fe2000000002b */
[C---:B-----5:R-:W-:Y:S01]  /*0b40*/  FFMA R32, R81.reuse, R68, R32 ;  /* 0x0000004451207223 */ /* 0x060fe20000000020 */
[C---:B------:R-:W-:Y:S01]  /*0b50*/  FFMA R33, R81.reuse, R69, R33 ;  /* 0x0000004551217223 */ /* 0x040fe20000000021 */
[C---:B------:R-:W-:Y:S01]  /*0b60*/  FFMA R34, R81.reuse, R70, R34 ;  /* 0x0000004651227223 */ /* 0x040fe20000000022 */
[----:B------:R-:W-:Y:S01]  /*0b70*/  FFMA R35, R81, R71, R35 ;  /* 0x0000004751237223 */ /* 0x000fe20000000023 */
[C---:B------:R-:W-:Y:S01]  /*0b80*/  FFMA R24, R83.reuse, R68, R24 ;  /* 0x0000004453187223 */ /* 0x040fe20000000018 */
        /* <DEDUP_REMOVED lines=11> */
[----:B------:R-:W-:Y:S06]  /*0c40*/  BRA.U UP0, `(.L_x_1) ;  /* 0xfffffff900cc7547 */ /* 0x000fec000b83ffff */
[----:B------:R-:W0:Y:S01]  /*0c50*/  LDCU UR6, c[0x0][0x3a0] ;  /* 0x00007400ff0677ac */ /* 0x000e220008000800 */
[----:B------:R-:W-:Y:S02]  /*0c60*/  UIADD3 UR7, UPT, UPT, UR4, 0x1, URZ ;  /* 0x0000000104077890 */ /* 0x000fe4000fffe0ff */
[----:B0-----:R-:W-:-:S04]  /*0c70*/  ULEA.HI UR6, UR6, 0xfffffffe, URZ, 0x1d ;  /* 0xfffffffe06067891 */ /* 0x001fc8000f8fe8ff */
[----:B------:R-:W-:-:S03]  /*0c80*/  UISETP.NE.AND UP0, UPT, UR4, UR6, UPT ;  /* 0x000000060400728c */ /* 0x000fc6000bf05270 */
[----:B------:R-:W-:-:S06]  /*0c90*/  UMOV UR4, UR7 ;  /* 0x0000000700047c82 */ /* 0x000fcc0008000000 */
[----:B------:R-:W-:Y:S05]  /*0ca0*/  BRA.U UP0, `(.L_x_2) ;  /* 0xfffffff900087547 */ /* 0x000fea000b83ffff */
[----:B------:R-:W-:-:S12]  /*0cb0*/  ULOP3.LUT UR4, UR7, 0x1, URZ, 0xc0, !UPT ;  /* 0x0000000107047892 */ /* 0x000fd8000f8ec0ff */
.L_x_0:
[----:B------:R-:W-:-:S04]  /*0cc0*/  USHF.L.U32 UR4, UR4, 0xc, URZ ;  /* 0x0000000c04047899 */ /* 0x000fc800080006ff */
[----:B------:R-:W-:Y:S02]  /*0cd0*/  UIADD3 UR5, UPT, UPT, UR5, UR4, URZ ;  /* 0x0000000405057290 */ /* 0x000fe4000fffe0ff */
[----:B------:R-:W-:Y:S01]  /*0ce0*/  LEA R68, R0, UR4, 0x8 ;  /* 0x0000000400447c11 */ /* 0x000fe2000f8e40ff */
[----:B------:R-:W-:-:S03]  /*0cf0*/  UMOV UR4, 0x80 ;  /* 0x0000008000047882 */ /* 0x000fc60000000000 */
[----:B------:R-:W-:Y:S02]  /*0d00*/  IADD3 R74, PT, PT, R68, UR9, RZ ;  /* 0x00000009444a7c10 */ /* 0x000fe4000fffe0ff */
[----:B------:R-:W-:-:S07]  /*0d10*/  LEA R72, R3, UR5, 0x4 ;  /* 0x0000000503487c11 */ /* 0x000fce000f8e20ff */
.L_x_3:
[----:B------:R-:W-:Y:S01]  /*0d20*/  LDS R73, [R74+UR4+-0x80] ;  /* 0xffff80044a497984 */ /* 0x000fe20008000800 */
        /* <DEDUP_REMOVED lines=76> */
[----:B------:R-:W0:Y:S01]  /*11f0*/  S2R R71, SR_CTAID.Y ;  /* 0x0000000000477919 */ /* 0x000e220000002600 */
[----:B------:R-:W1:Y:S01]  /*1200*/  LDC.64 R68, c[0x0][0x390] ;  /* 0x0000e400ff447b82 */ /* 0x000e620000000a00 */
[----:B------:R-:W-:-:S04]  /*1210*/  LEA R3, R2, R3, 0x5 ;  /* 0x0000000302037211 */ /* 0x000fc800078e28ff */
[----:B------:R-:W-:Y:S02]  /*1220*/  SHF.L.U32 R3, R3, 0x2, RZ ;  /* 0x0000000203037819 */ /* 0x000fe400000006ff */
[----:B0-----:R-:W-:-:S04]  /*1230*/  LEA R0, R71, R0, 0x4 ;  /* 0x0000000047007211 */ /* 0x001fc800078e20ff */
[----:B------:R-:W-:-:S05]  /*1240*/  SHF.L.U32 R0, R0, 0x3, RZ ;  /* 0x0000000300007819 */ /* 0x000fca00000006ff */
[----:B------:R-:W-:-:S04]  /*1250*/  IMAD R71, R0, UR12, R3 ;  /* 0x0000000c00477c24 */ /* 0x000fc8000f8e0203 */
[C-C-:B-1----:R-:W-:Y:S01]  /*1260*/  IMAD.WIDE.U32 R2, R71.reuse, 0x4, R68.reuse ;  /* 0x0000000447027825 */ /* 0x142fe200078e0044 */
[C---:B------:R-:W-:Y:S02]  /*1270*/  IADD3 R73, PT, PT, R71.reuse, 0x40, RZ ;  /* 0x0000004047497810 */ /* 0x040fe40007ffe0ff */
[----:B------:R-:W-:Y:S02]  /*1280*/  IADD3 R75, PT, PT, R71, UR12, RZ ;  /* 0x0000000c474b7c10 */ /* 0x000fe4000fffe0ff */
[C---:B------:R-:W-:Y:S01]  /*1290*/  IADD3 R77, PT, PT, R73.reuse, UR12, RZ ;  /* 0x0000000c494d7c10 */ /* 0x040fe2000fffe0ff */
[--C-:B------:R-:W-:Y:S01]  /*12a0*/  IMAD.WIDE.U32 R70, R73, 0x4, R68.reuse ;  /* 0x0000000449467825 */ /* 0x100fe200078e0044 */
[----:B------:R-:W-:Y:S01]  /*12b0*/  IADD3 R79, PT, PT, R75, UR12, RZ ;  /* 0x0000000c4b4f7c10 */ /* 0x000fe2000fffe0ff */
[----:B------:R0:W-:Y:S01]  /*12c0*/  STG.E.128 desc[UR10][R2.64], R64 ;  /* 0x0000004002007986 */ /* 0x0001e2000c101d0a */
[----:B------:R-:W-:Y:S01]  /*12d0*/  IADD3 R81, PT, PT, R77, UR12, RZ ;  /* 0x0000000c4d517c10 */ /* 0x000fe2000fffe0ff */
[----:B------:R-:W-:-:S02]  /*12e0*/  IMAD.WIDE.U32 R72, R75, 0x4, R68 ;  /* 0x000000044b487825 */ /* 0x000fc400078e0044 */
[----:B------:R1:W-:Y:S01]  /*12f0*/  STG.E.128 desc[UR10][R70.64], R60 ;  /* 0x0000003c46007986 */ /* 0x0003e2000c101d0a */
[----:B------:R-:W-:Y:S01]  /*1300*/  IADD3 R83, PT, PT, R81, UR12, RZ ;  /* 0x0000000c51537c10 */ /* 0x000fe2000fffe0ff */
[--C-:B------:R-:W-:Y:S02]  /*1310*/  IMAD.WIDE.U32 R74, R77, 0x4, R68.reuse ;  /* 0x000000044d4a7825 */ /* 0x100fe400078e0044 */
[----:B------:R2:W-:Y:S02]  /*1320*/  STG.E.128 desc[UR10][R72.64], R56 ;  /* 0x0000003848007986 */ /* 0x0005e4000c101d0a */
[C-C-:B------:R-:W-:Y:S01]  /*1330*/  IMAD.WIDE.U32 R76, R79.reuse, 0x4, R68.reuse ;  /* 0x000000044f4c7825 */ /* 0x140fe200078e0044 */
[----:B------:R-:W-:Y:S01]  /*1340*/  IADD3 R79, PT, PT, R79, UR12, RZ ;  /* 0x0000000c4f4f7c10 */ /* 0x000fe2000fffe0ff */
[----:B------:R3:W-:Y:S04]  /*1350*/  STG.E.128 desc[UR10][R74.64], R52 ;  /* 0x000000344a007986 */ /* 0x0007e8000c101d0a */
[----:B------:R4:W-:Y:S01]  /*1360*/  STG.E.128 desc[UR10][R76.64], R48 ;  /* 0x000000304c007986 */ /* 0x0009e2000c101d0a */
[C---:B0-----:R-:W-:Y:S01]  /*1370*/  IMAD.WIDE.U32 R64, R79.reuse, 0x4, R68 ;  /* 0x000000044f407825 */ /* 0x041fe200078e0044 */
[----:B------:R-:W-:-:S02]  /*1380*/  IADD3 R79, PT, PT, R79, UR12, RZ ;  /* 0x0000000c4f4f7c10 */ /* 0x000fc4000fffe0ff */
[----:B-1----:R-:W-:Y:S01]  /*1390*/  IADD3 R63, PT, PT, R83, UR12, RZ ;  /* 0x0000000c533f7c10 */ /* 0x002fe2000fffe0ff */
[----:B------:R-:W-:Y:S01]  /*13a0*/  IMAD.WIDE.U32 R2, R81, 0x4, R68 ;  /* 0x0000000451027825 */ /* 0x000fe200078e0044 */
[----:B--2---:R-:W-:-:S03]  /*13b0*/  IADD3 R57, PT, PT, R79, UR12, RZ ;  /* 0x0000000c4f397c10 */ /* 0x004fc6000fffe0ff */
[--C-:B------:R-:W-:Y:S01]  /*13c0*/  IMAD.WIDE.U32 R60, R83, 0x4, R68.reuse ;  /* 0x00000004533c7825 */ /* 0x100fe200078e0044 */
[----:B------:R0:W-:Y:S01]  /*13d0*/  STG.E.128 desc[UR10][R2.64], R44 ;  /* 0x0000002c02007986 */ /* 0x0001e2000c101d0a */
[----:B---3--:R-:W-:Y:S02]  /*13e0*/  IADD3 R55, PT, PT, R63, UR12, RZ ;  /* 0x0000000c3f377c10 */ /* 0x008fe4000fffe0ff */
[C-C-:B------:R-:W-:Y:S01]  /*13f0*/  IMAD.WIDE.U32 R52, R57.reuse, 0x4, R68.reuse ;  /* 0x0000000439347825 */ /* 0x140fe200078e0044 */
[----:B------:R-:W-:Y:S01]  /*1400*/  IADD3 R59, PT, PT, R57, UR12, RZ ;  /* 0x0000000c393b7c10 */ /* 0x000fe2000fffe0ff */
[----:B------:R1:W-:Y:S01]  /*1410*/  STG.E.128 desc[UR10][R64.64], R40 ;  /* 0x0000002840007986 */ /* 0x0003e2000c101d0a */
[----:B------:R-:W-:Y:S01]  /*1420*/  IADD3 R67, PT, PT, R55, UR12, RZ ;  /* 0x0000000c37437c10 */ /* 0x000fe2000fffe0ff */
[--C-:B----4-:R-:W-:Y:S01]  /*1430*/  IMAD.WIDE.U32 R48, R79, 0x4, R68.reuse ;  /* 0x000000044f307825 */ /* 0x110fe200078e0044 */
[----:B------:R-:W-:Y:S01]  /*1440*/  IADD3 R57, PT, PT, R59, UR12, RZ ;  /* 0x0000000c3b397c10 */ /* 0x000fe2000fffe0ff */
[----:B------:R2:W-:Y:S02]  /*1450*/  STG.E.128 desc[UR10][R60.64], R36 ;  /* 0x000000243c007986 */ /* 0x0005e4000c101d0a */
[----:B------:R-:W-:-:S02]  /*1460*/  IMAD.WIDE.U32 R50, R63, 0x4, R68 ;  /* 0x000000043f327825 */ /* 0x000fc400078e0044 */
[----:B------:R-:W-:Y:S04]  /*1470*/  STG.E.128 desc[UR10][R48.64], R32 ;  /* 0x0000002030007986 */ /* 0x000fe8000c101d0a */
[----:B------:R-:W-:Y:S01]  /*1480*/  STG.E.128 desc[UR10][R50.64], R28 ;  /* 0x0000001c32007986 */ /* 0x000fe2000c101d0a */
[----:B0-----:R-:W-:Y:S01]  /*1490*/  IADD3 R45, PT, PT, R67, UR12, RZ ;  /* 0x0000000c432d7c10 */ /* 0x001fe2000fffe0ff */
[--C-:B------:R-:W-:Y:S02]  /*14a0*/  IMAD.WIDE.U32 R2, R55, 0x4, R68.reuse ;  /* 0x0000000437027825 */ /* 0x100fe400078e0044 */
[----:B------:R-:W-:Y:S02]  /*14b0*/  STG.E.128 desc[UR10][R52.64], R24 ;  /* 0x0000001834007986 */ /* 0x000fe4000c101d0a */
[----:B-1----:R-:W-:-:S02]  /*14c0*/  IMAD.WIDE.U32 R40, R59, 0x4, R68 ;  /* 0x000000043b287825 */ /* 0x002fc400078e0044 */
[----:B------:R-:W-:Y:S02]  /*14d0*/  STG.E.128 desc[UR10][R2.64], R20 ;  /* 0x0000001402007986 */ /* 0x000fe4000c101d0a */
[--C-:B------:R-:W-:Y:S02]  /*14e0*/  IMAD.WIDE.U32 R42, R67, 0x4, R68.reuse ;  /* 0x00000004432a7825 */ /* 0x100fe400078e0044 */
[----:B------:R-:W-:Y:S02]  /*14f0*/  STG.E.128 desc[UR10][R40.64], R16 ;  /* 0x0000001028007986 */ /* 0x000fe4000c101d0a */
[--C-:B--2---:R-:W-:Y:S02]  /*1500*/  IMAD.WIDE.U32 R36, R57, 0x4, R68.reuse ;  /* 0x0000000439247825 */ /* 0x104fe400078e0044 */
[----:B------:R-:W-:Y:S02]  /*1510*/  STG.E.128 desc[UR10][R42.64], R12 ;  /* 0x0000000c2a007986 */ /* 0x000fe4000c101d0a */
[----:B------:R-:W-:-:S02]  /*1520*/  IMAD.WIDE.U32 R68, R45, 0x4, R68 ;  /* 0x000000042d447825 */ /* 0x000fc400078e0044 */
[----:B------:R-:W-:Y:S04]  /*1530*/  STG.E.128 desc[UR10][R36.64], R8 ;  /* 0x0000000824007986 */ /* 0x000fe8000c101d0a */
[----:B------:R-:W-:Y:S01]  /*1540*/  STG.E.128 desc[UR10][R68.64], R4 ;  /* 0x0000000444007986 */ /* 0x000fe2000c101d0a */
[----:B------:R-:W-:Y:S05]  /*1550*/  EXIT ;  /* 0x000000000000794d */ /* 0x000fea0003800000 */
.L_x_4:
[----:B------:R-:W-:-:S00]  /*1560*/  BRA `(.L_x_4) ;  /* 0xfffffffc00fc7947 */ /* 0x000fc0000383ffff */
[----:B------:R-:W-:-:S00]  /*1570*/  NOP ;  /* 0x0000000000007918 */ /* 0x000fc00000000000 */
        /* <DEDUP_REMOVED lines=8> */
.L_x_26:


//--------------------- .text._Z6gpu_v5PKfS0_Pfiii --------------------------
	.section	.text._Z6gpu_v5PKfS0_Pfiii,"ax",@progbits
	.align	128
        .global         _Z6gpu_v5PKfS0_Pfiii
        .type           _Z6gpu_v5PKfS0_Pfiii,@function
        .size           _Z6gpu_v5PKfS0_Pfiii,(.L_x_27 - _Z6gpu_v5PKfS0_Pfiii)
        .other          _Z6gpu_v5PKfS0_Pfiii,@"STO_CUDA_ENTRY STV_DEFAULT"
_Z6gpu_v5PKfS0_Pfiii:
.text._Z6gpu_v5PKfS0_Pfiii:
[----:B------:R-:W-:Y:S01]  /*0000*/  LDC R1, c[0x0][0x37c] ;  /* 0x0000df00ff017b82 */ /* 0x000fe20000000800 */
[----:B------:R-:W0:Y:S01]  /*0010*/  LDCU UR7, c[0x0][0x3a0] ;  /* 0x00007400ff0777ac */ /* 0x000e220008000800 */
        /* <DEDUP_REMOVED lines=16> */
[----:B------:R-:W-:Y:S01]  /*0120*/  CS2R R38, SRZ ;  /* 0x0000000000267805 */ /* 0x000fe2000001ff00 */
[----:B0-----:R-:W-:Y:S01]  /*0130*/  UISETP.GE.AND UP0, UPT, UR7, 0x8, UPT ;  /* 0x000000080700788c */ /* 0x001fe2000bf06270 */
        /* <DEDUP_REMOVED lines=14> */
[----:B------:R-:W-:Y:S01]  /*0220*/  CS2R R64, SRZ ;  /* 0x0000000000407805 */ /* 0x000fe2000001ff00 */
[----:B------:R-:W0:Y:S01]  /*0230*/  LDCU.64 UR8, c[0x0][0x358] ;  /* 0x00006b00ff0877ac */ /* 0x000e220008000a00 */
[----:B------:R-:W-:Y:S05]  /*0240*/  BRA.U !UP0, `(.L_x_5) ;  /* 0x0000000908107547 */ /* 0x000fea000b800000 */
[----:B------:R-:W1:Y:S01]  /*0250*/  S2R R0, SR_TID.X ;  /* 0x0000000000007919 */ /* 0x000e620000002100 */
[----:B------:R-:W2:Y:S01]  /*0260*/  S2UR UR6, SR_CgaCtaId ;  /* 0x00000000000679c3 */ /* 0x000ea20000008800 */
[----:B------:R-:W-:Y:S01]  /*0270*/  UMOV UR5, 0x400 ;  /* 0x0000040000057882 */ /* 0x000fe20000000000 */
[----:B------:R-:W-:Y:S01]  /*0280*/  USHF.R.S32.HI UR4, URZ, 0x1f, UR7 ;  /* 0x0000001fff047899 */ /* 0x000fe20008011407 */
[----:B------:R-:W-:Y:S01]  /*0290*/  HFMA2 R2, -RZ, RZ, 0, 0 ;  /* 0x00000000ff027431 */ /* 0x000fe200000001ff */
[----:B------:R-:W-:Y:S01]  /*02a0*/  UIADD3 UR5, UPT, UPT, UR5, 0x1000, URZ ;  /* 0x0000100005057890 */ /* 0x000fe2000fffe0ff */
[----:B------:R-:W-:Y:S01]  /*02b0*/  MOV R7, RZ ;  /* 0x000000ff00077202 */ /* 0x000fe20000000f00 */
[----:B------:R-:W-:-:S04]  /*02c0*/  ULEA.HI UR4, UR4, UR7, URZ, 0x3 ;  /* 0x0000000704047291 */ /* 0x000fc8000f8f18ff */
[----:B------:R-:W-:Y:S02]  /*02d0*/  USHF.R.S32.HI UR4, URZ, 0x3, UR4 ;  /* 0x00000003ff047899 */ /* 0x000fe40008011404 */
[----:B--2---:R-:W-:-:S06]  /*02e0*/  ULEA UR5, UR6, UR5, 0x18 ;  /* 0x0000000506057291 */ /* 0x004fcc000f8ec0ff */
[----:B-1----:R-:W-:-:S07]  /*02f0*/  LEA R3, R0, UR5, 0x4 ;  /* 0x0000000500037c11 */ /* 0x002fce000f8e20ff */
.L_x_7:
[----:B------:R-:W1:Y:S01]  /*0300*/  S2R R77, SR_TID.Y ;  /* 0x00000000004d7919 */ /* 0x000e620000002200 */
[----:B------:R-:W1:Y:S01]  /*0310*/  LDCU UR6, c[0x0][0x360] ;  /* 0x00006c00ff0677ac */ /* 0x000e620008000800 */
[----:B------:R-:W2:Y:S01]  /*0320*/  LDC.64 R70, c[0x0][0x380] ;  /* 0x0000e000ff467b82 */ /* 0x000ea20000000a00 */
[----:B------:R-:W3:Y:S01]  /*0330*/  S2R R75, SR_CTAID.Y ;  /* 0x00000000004b7919 */ /* 0x000ee20000002600 */
[----:B------:R-:W4:Y:S01]  /*0340*/  LDCU UR7, c[0x0][0x3a0] ;  /* 0x00007400ff0777ac */ /* 0x000f220008000800 */
[----:B------:R-:W5:Y:S05]  /*0350*/  S2R R74, SR_CTAID.X ;  /* 0x00000000004a7919 */ /* 0x000f6a0000002500 */
[----:B------:R-:W0:Y:S01]  /*0360*/  LDC.64 R68, c[0x0][0x388] ;  /* 0x0000e200ff447b82 */ /* 0x000e220000000a00 */
[----:B-1----:R-:W-:Y:S01]  /*0370*/  IMAD R78, R77, UR6, R0 ;  /* 0x000000064d4e7c24 */ /* 0x002fe2000f8e0200 */
[----:B------:R-:W1:Y:S04]  /*0380*/  LDCU UR6, c[0x0][0x39c] ;  /* 0x00007380ff0677ac */ /* 0x000e680008000800 */
[----:B------:R-:W-:-:S02]  /*0390*/  SHF.R.U32.HI R76, RZ, 0x1, R78 ;  /* 0x00000001ff4c7819 */ /* 0x000fc4000001164e */
[----:B------:R-:W-:Y:S02]  /*03a0*/  SHF.L.U32 R73, R78, 0x2, RZ ;  /* 0x000000024e497819 */ /* 0x000fe400000006ff */
[----:B---3--:R-:W-:Y:S02]  /*03b0*/  LEA R72, R75, R76, 0x7 ;  /* 0x0000004c4b487211 */ /* 0x008fe400078e38ff */
[C---:B------:R-:W-:Y:S02]  /*03c0*/  LOP3.LUT R75, R73.reuse, 0x4, RZ, 0xc0, !PT ;  /* 0x00000004494b7812 */ /* 0x040fe400078ec0ff */
[----:B------:R-:W-:Y:S02]  /*03d0*/  LOP3.LUT R73, R73, 0x7c, RZ, 0xc0, !PT ;  /* 0x0000007c49497812 */ /* 0x000fe400078ec0ff */
[----:B------:R-:W-:Y:S01]  /*03e0*/  SHF.R.U32.HI R79, RZ, 0x5, R78 ;  /* 0x00000005ff4f7819 */ /* 0x000fe2000001164e */
[----:B----4-:R-:W-:Y:S01]  /*03f0*/  IMAD R75, R72, UR7, R75 ;  /* 0x00000007484b7c24 */ /* 0x010fe2000f8e024b */
[----:B-----5:R-:W-:-:S02]  /*0400*/  LEA R73, R74, R73, 0x7 ;  /* 0x000000494a497211 */ /* 0x020fc400078e38ff */
[C---:B------:R-:W-:Y:S02]  /*0410*/  LEA R72, R2.reuse, R79, 0x3 ;  /* 0x0000004f02487211 */ /* 0x040fe400078e18ff */
[----:B------:R-:W-:-:S03]  /*0420*/  LEA R75, R2, R75, 0x3 ;  /* 0x0000004b024b7211 */ /* 0x000fc600078e18ff */
[----:B-1----:R-:W-:Y:S02]  /*0430*/  IMAD R73, R72, UR6, R73 ;  /* 0x0000000648497c24 */ /* 0x002fe4000f8e0249 */
[----:B--2---:R-:W-:-:S04]  /*0440*/  IMAD.WIDE R70, R75, 0x4, R70 ;  /* 0x000000044b467825 */ /* 0x004fc800078e0246 */
[----:B0-----:R-:W-:Y:S01]  /*0450*/  IMAD.WIDE R72, R73, 0x4, R68 ;  /* 0x0000000449487825 */ /* 0x001fe200078e0244 */
[----:B------:R-:W-:Y:S06]  /*0460*/  BAR.SYNC.DEFER_BLOCKING 0x0 ;  /* 0x0000000000007b1d */ /* 0x000fec0000010000 */
[----:B------:R-:W2:Y:S04]  /*0470*/  LDG.E.128 R68, desc[UR8][R70.64] ;  /* 0x0000000846447981 */ /* 0x000ea8000c1e1d00 */
[----:B------:R-:W3:Y:S01]  /*0480*/  LDG.E.128 R72, desc[UR8][R72.64] ;  /* 0x0000000848487981 */ /* 0x000ee2000c1e1d00 */
[----:B------:R-:W0:Y:S01]  /*0490*/  S2UR UR7, SR_CgaCtaId ;  /* 0x00000000000779c3 */ /* 0x000e220000008800 */
[----:B------:R-:W-:Y:S01]  /*04a0*/  UMOV UR6, 0x400 ;  /* 0x0000040000067882 */ /* 0x000fe20000000000 */
[----:B------:R-:W-:-:S02]  /*04b0*/  SHF.L.U32 R78, R78, 0x4, RZ ;  /* 0x000000044e4e7819 */ /* 0x000fc400000006ff */
[----:B------:R-:W-:Y:S02]  /*04c0*/  LEA R79, R79, UR5, 0x9 ;  /* 0x000000054f4f7c11 */ /* 0x000fe4000f8e48ff */
[C---:B------:R-:W-:Y:S02]  /*04d0*/  LOP3.LUT R81, R78.reuse, 0x10, RZ, 0xc0, !PT ;  /* 0x000000104e517812 */ /* 0x040fe400078ec0ff */
[----:B------:R-:W-:-:S04]  /*04e0*/  LOP3.LUT R78, R78, 0x1f0, RZ, 0xc0, !PT ;  /* 0x000001f04e4e7812 */ /* 0x000fc800078ec0ff */
[----:B------:R-:W-:Y:S02]  /*04f0*/  IADD3 R78, PT, PT, R79, R78, RZ ;  /* 0x0000004e4f4e7210 */ /* 0x000fe40007ffe0ff */
[----:B------:R-:W-:Y:S01]  /*0500*/  MOV R79, R3 ;  /* 0x00000003004f7202 */ /* 0x000fe20000000f00 */
[----:B0-----:R-:W-:-:S06]  /*0510*/  ULEA UR6, UR7, UR6, 0x18 ;  /* 0x0000000607067291 */ /* 0x001fcc000f8ec0ff */
[----:B------:R-:W-:Y:S02]  /*0520*/  LEA R76, R76, UR6, 0x5 ;  /* 0x000000064c4c7c11 */ /* 0x000fe4000f8e28ff */
[----:B------:R-:W-:Y:S01]  /*0530*/  LEA R77, R77, UR6, 0x8 ;  /* 0x000000064d4d7c11 */ /* 0x000fe2000f8e40ff */
[----:B------:R-:W-:Y:S01]  /*0540*/  UMOV UR6, 0x80 ;  /* 0x0000008000067882 */ /* 0x000fe20000000000 */
[----:B------:R-:W-:-:S05]  /*0550*/  IADD3 R76, PT, PT, R76, R81, RZ ;  /* 0x000000514c4c7210 */ /* 0x000fca0007ffe0ff */
[----:B--2---:R0:W-:Y:S04]  /*0560*/  STS.128 [R76], R68 ;  /* 0x000000444c007388 */ /* 0x0041e80000000c00 */
[----:B---3--:R0:W-:Y:S01]  /*0570*/  STS.128 [R78], R72 ;  /* 0x000000484e007388 */ /* 0x0081e20000000c00 */
[----:B------:R-:W-:Y:S06]  /*0580*/  BAR.SYNC.DEFER_BLOCKING 0x0 ;  /* 0x0000000000007b1d */ /* 0x000fec0000010000 */
.L_x_6:
        /* <DEDUP_REMOVED lines=77> */
[----:B------:R-:W-:-:S04]  /*0a60*/  IADD3 R2, PT, PT, R2, 0x1, RZ ;  /* 0x0000000102027810 */ /* 0x000fc80007ffe0ff */
[----:B------:R-:W-:-:S13]  /*0a70*/  ISETP.NE.AND P0, PT, R2, UR4, PT ;  /* 0x0000000402007c0c */ /* 0x000fda000bf05270 */
[----:B------:R-:W-:Y:S05]  /*0a80*/  @P0 BRA `(.L_x_7) ;  /* 0xfffffff8001c0947 */ /* 0x000fea000383ffff */
.L_x_5:
[----:B------:R-:W1:Y:S01]  /*0a90*/  S2R R0, SR_TID.Y ;  /* 0x0000000000007919 */ /* 0x000e620000002200 */
[----:B------:R-:W2:Y:S01]  /*0aa0*/  LDCU UR4, c[0x0][0x39c] ;  /* 0x00007380ff0477ac */ /* 0x000ea20008000800 */
[----:B------:R-:W3:Y:S01]  /*0ab0*/  LDC.64 R2, c[0x0][0x390] ;  /* 0x0000e400ff027b82 */ /* 0x000ee20000000a00 */
[----:B------:R-:W1:Y:S01]  /*0ac0*/  S2R R69, SR_CTAID.Y ;  /* 0x0000000000457919 */ /* 0x000e620000002600 */
[----:B------:R-:W4:Y:S01]  /*0ad0*/  S2R R68, SR_TID.X ;  /* 0x0000000000447919 */ /* 0x000f220000002100 */
[----:B------:R-:W4:Y:S01]  /*0ae0*/  S2R R71, SR_CTAID.X ;  /* 0x0000000000477919 */ /* 0x000f220000002500 */
[----:B-1----:R-:W-:-:S04]  /*0af0*/  LEA R0, R69, R0, 0x4 ;  /* 0x0000000045007211 */ /* 0x002fc800078e20ff */
[----:B------:R-:W-:Y:S02]  /*0b00*/  SHF.L.U32 R0, R0, 0x3, RZ ;  /* 0x0000000300007819 */ /* 0x000fe400000006ff */
[----:B----4-:R-:W-:-:S04]  /*0b10*/  LEA R69, R71, R68, 0x5 ;  /* 0x0000004447457211 */ /* 0x010fc800078e28ff */
[----:B------:R-:W-:-:S05]  /*0b20*/  SHF.L.U32 R69, R69, 0x2, RZ ;  /* 0x0000000245457819 */ /* 0x000fca00000006ff */
[----:B--2---:R-:W-:-:S04]  /*0b30*/  IMAD R71, R0, UR4, R69 ;  /* 0x0000000400477c24 */ /* 0x004fc8000f8e0245 */
[C-C-:B---3--:R-:W-:Y:S01]  /*0b40*/  IMAD.WIDE.U32 R68, R71.reuse, 0x4, R2.reuse ;  /* 0x0000000447447825 */ /* 0x148fe200078e0002 */
[C---:B------:R-:W-:Y:S02]  /*0b50*/  IADD3 R73, PT, PT, R71.reuse, 0x40, RZ ;  /* 0x0000004047497810 */ /* 0x040fe40007ffe0ff */
[----:B------:R-:W-:Y:S02]  /*0b60*/  IADD3 R75, PT, PT, R71, UR4, RZ ;  /* 0x00000004474b7c10 */ /* 0x000fe4000fffe0ff */
[C---:B------:R-:W-:Y:S01]  /*0b70*/  IADD3 R77, PT, PT, R73.reuse, UR4, RZ ;  /* 0x00000004494d7c10 */ /* 0x040fe2000fffe0ff */
[--C-:B------:R-:W-:Y:S01]  /*0b80*/  IMAD.WIDE.U32 R70, R73, 0x4, R2.reuse ;  /* 0x0000000449467825 */ /* 0x100fe200078e0002 */
[----:B------:R-:W-:Y:S01]  /*0b90*/  IADD3 R79, PT, PT, R75, UR4, RZ ;  /* 0x000000044b4f7c10 */ /* 0x000fe2000fffe0ff */
[----:B0-----:R0:W-:Y:S01]  /*0ba0*/  STG.E.128 desc[UR8][R68.64], R64 ;  /* 0x0000004044007986 */ /* 0x0011e2000c101d08 */
        /* <DEDUP_REMOVED lines=28> */
[C---:B0-----:R-:W-:Y:S01]  /*0d70*/  IADD3 R47, PT, PT, R69.reuse, UR4, RZ ;  /* 0x00000004452f7c10 */ /* 0x041fe2000fffe0ff */
[--C-:B------:R-:W-:Y:S02]  /*0d80*/  IMAD.WIDE.U32 R44, R69, 0x4, R2.reuse ;  /* 0x00000004452c7825 */ /* 0x100fe400078e0002 */
[----:B------:R-:W-:Y:S02]  /*0d90*/  STG.E.128 desc[UR8][R52.64], R24 ;  /* 0x0000001834007986 */ /* 0x000fe4000c101d08 */
[----:B-1----:R-:W-:-:S04]  /*0da0*/  IMAD.WIDE.U32 R40, R55, 0x4, R2 ;  /* 0x0000000437287825 */ /* 0x002fc800078e0002 */
[--C-:B------:R-:W-:Y:S01]  /*0db0*/  IMAD.WIDE.U32 R42, R59, 0x4, R2.reuse ;  /* 0x000000043b2a7825 */ /* 0x100fe200078e0002 */
[----:B------:R-:W-:Y:S03]  /*0dc0*/  STG.E.128 desc[UR8][R40.64], R20 ;  /* 0x0000001428007986 */ /* 0x000fe6000c101d08 */
[--C-:B--2---:R-:W-:Y:S01]  /*0dd0*/  IMAD.WIDE.U32 R36, R57, 0x4, R2.reuse ;  /* 0x0000000439247825 */ /* 0x104fe200078e0002 */
[----:B------:R-:W-:Y:S03]  /*0de0*/  STG.E.128 desc[UR8][R42.64], R16 ;  /* 0x000000102a007986 */ /* 0x000fe6000c101d08 */
[----:B------:R-:W-:Y:S01]  /*0df0*/  IMAD.WIDE.U32 R2, R47, 0x4, R2 ;  /* 0x000000042f027825 */ /* 0x000fe200078e0002 */
[----:B------:R-:W-:Y:S04]  /*0e00*/  STG.E.128 desc[UR8][R44.64], R12 ;  /* 0x0000000c2c007986 */ /* 0x000fe8000c101d08 */
[----:B------:R-:W-:Y:S04]  /*0e10*/  STG.E.128 desc[UR8][R36.64], R8 ;  /* 0x0000000824007986 */ /* 0x000fe8000c101d08 */
[----:B------:R-:W-:Y:S01]  /*0e20*/  STG.E.128 desc[UR8][R2.64], R4 ;  /* 0x0000000402007986 */ /* 0x000fe2000c101d08 */
[----:B------:R-:W-:Y:S05]  /*0e30*/  EXIT ;  /* 0x000000000000794d */ /* 0x000fea0003800000 */
.L_x_8:
        /* <DEDUP_REMOVED lines=12> */
.L_x_27:


//--------------------- .text._Z6gpu_v4PKfS0_Pfiii --------------------------
	.section	.text._Z6gpu_v4PKfS0_Pfiii,"ax",@progbits
	.align	128
        .global         _Z6gpu_v4PKfS0_Pfiii
        .type           _Z6gpu_v4PKfS0_Pfiii,@function
        .size           _Z6gpu_v4PKfS0_Pfiii,(.L_x_28 - _Z6gpu_v4PKfS0_Pfiii)
        .other          _Z6gpu_v4PKfS0_Pfiii,@"STO_CUDA_ENTRY STV_DEFAULT"
_Z6gpu_v4PKfS0_Pfiii:
.text._Z6gpu_v4PKfS0_Pfiii:
        /* <DEDUP_REMOVED lines=40> */
[----:B------:R-:W-:Y:S01]  /*0280*/  HFMA2 R2, -RZ, RZ, 0, 0 ;  /* 0x00000000ff027431 */ /* 0x000fe200000001ff */
[----:B------:R-:W-:Y:S01]  /*0290*/  UIADD3 UR5, UPT, UPT, UR4, 0x1000, URZ ;  /* 0x0000100004057890 */ /* 0x000fe2000fffe0ff */
[----:B------:R-:W-:Y:S01]  /*02a0*/  MOV R7, RZ ;  /* 0x000000ff00077202 */ /* 0x000fe20000000f00 */
[----:B------:R-:W-:-:S04]  /*02b0*/  USHF.R.S32.HI UR4, URZ, 0x1f, UR7 ;  /* 0x0000001fff047899 */ /* 0x000fc80008011407 */
[----:B------:R-:W-:-:S04]  /*02c0*/  ULEA.HI UR4, UR4, UR7, URZ, 0x3 ;  /* 0x0000000704047291 */ /* 0x000fc8000f8f18ff */
[----:B------:R-:W-:Y:S02]  /*02d0*/  USHF.R.S32.HI UR4, URZ, 0x3, UR4 ;  /* 0x00000003ff047899 */ /* 0x000fe40008011404 */
[----:B--2---:R-:W-:-:S06]  /*02e0*/  ULEA UR5, UR6, UR5, 0x18 ;  /* 0x0000000506057291 */ /* 0x004fcc000f8ec0ff */
[----:B-1----:R-:W-:-:S04]  /*02f0*/  LEA R3, R0, UR5, 0x5 ;  /* 0x0000000500037c11 */ /* 0x002fc8000f8e28ff */
[----:B------:R-:W-:-:S07]  /*0300*/  IADD3 R3, PT, PT, R3, 0x10, RZ ;  /* 0x0000001003037810 */ /* 0x000fce0007ffe0ff */
.L_x_11:
        /* <DEDUP_REMOVED lines=37> */
[----:B------:R-:W-:Y:S02]  /*0560*/  IADD3 R76, PT, PT, R76, R81, RZ ;  /* 0x000000514c4c7210 */ /* 0x000fe40007ffe0ff */
[----:B------:R-:W-:-:S03]  /*0570*/  IADD3 R77, PT, PT, R77, 0x80, RZ ;  /* 0x000000804d4d7810 */ /* 0x000fc60007ffe0ff */
[----:B--2---:R0:W-:Y:S04]  /*0580*/  STS.128 [R76], R68 ;  /* 0x000000444c007388 */ /* 0x0041e80000000c00 */
[----:B---3--:R0:W-:Y:S01]  /*0590*/  STS.128 [R78], R72 ;  /* 0x000000484e007388 */ /* 0x0081e20000000c00 */
[----:B------:R-:W-:Y:S06]  /*05a0*/  BAR.SYNC.DEFER_BLOCKING 0x0 ;  /* 0x0000000000007b1d */ /* 0x000fec0000010000 */
.L_x_10:
[----:B------:R-:W-:Y:S01]  /*05b0*/  LDS R81, [R77+-0x80] ;  /* 0xffff80004d517984 */ /* 0x000fe20000000800 */
[----:B------:R-:W-:-:S03]  /*05c0*/  UIADD3 UR6, UPT, UPT, UR6, 0x200, URZ ;  /* 0x0000020006067890 */ /* 0x000fc6000fffe0ff */
[----:B0-----:R-:W0:Y:S01]  /*05d0*/  LDS.128 R68, [R79+-0x10] ;  /* 0xfffff0004f447984 */ /* 0x001e220000000c00 */
[----:B------:R-:W-:-:S03]  /*05e0*/  UISETP.NE.AND UP0, UPT, UR6, 0x1010, UPT ;  /* 0x000010100600788c */ /* 0x000fc6000bf05270 */
[----:B------:R1:W2:Y:S04]  /*05f0*/  LDS.128 R72, [R79] ;  /* 0x000000004f487984 */ /* 0x0002a80000000c00 */
[----:B------:R-:W3:Y:S04]  /*0600*/  LDS R83, [R77+-0x60] ;  /* 0xffffa0004d537984 */ /* 0x000ee80000000800 */
[----:B------:R-:W4:Y:S01]  /*0610*/  LDS R85, [R77+-0x40] ;  /* 0xffffc0004d557984 */ /* 0x000f220000000800 */
[----:B-1----:R-:W-:-:S03]  /*0620*/  IADD3 R79, PT, PT, R79, 0x200, RZ ;  /* 0x000002004f4f7810 */ /* 0x002fc60007ffe0ff */
[----:B------:R-:W1:Y:S04]  /*0630*/  LDS R87, [R77+-0x20] ;  /* 0xffffe0004d577984 */ /* 0x000e680000000800 */
[----:B------:R-:W5:Y:S04]  /*0640*/  LDS R89, [R77] ;  /* 0x000000004d597984 */ /* 0x000f680000000800 */
[----:B------:R-:W5:Y:S01]  /*0650*/  LDS R91, [R77+0x20] ;  /* 0x000020004d5b7984 */ /* 0x000f620000000800 */
[C---:B0-----:R-:W-:Y:S01]  /*0660*/  FFMA R64, R81.reuse, R68, R64 ;  /* 0x0000004451407223 */ /* 0x041fe20000000040 */
[C---:B------:R-:W-:Y:S01]  /*0670*/  FFMA R65, R81.reuse, R69, R65 ;  /* 0x0000004551417223 */ /* 0x040fe20000000041 */
[C---:B------:R-:W-:Y:S01]  /*0680*/  FFMA R66, R81.reuse, R70, R66 ;  /* 0x0000004651427223 */ /* 0x040fe20000000042 */
[C---:B------:R-:W-:Y:S01]  /*0690*/  FFMA R67, R81.reuse, R71, R67 ;  /* 0x0000004751437223 */ /* 0x040fe20000000043 */
[C---:B--2---:R-:W-:Y:S01]  /*06a0*/  FFMA R60, R81.reuse, R72, R60 ;  /* 0x00000048513c7223 */ /* 0x044fe2000000003c */
[C---:B------:R-:W-:Y:S01]  /*06b0*/  FFMA R61, R81.reuse, R73, R61 ;  /* 0x00000049513d7223 */ /* 0x040fe2000000003d */
[C---:B------:R-:W-:Y:S01]  /*06c0*/  FFMA R62, R81.reuse, R74, R62 ;  /* 0x0000004a513e7223 */ /* 0x040fe2000000003e */
[----:B------:R-:W-:Y:S01]  /*06d0*/  FFMA R63, R81, R75, R63 ;  /* 0x0000004b513f7223 */ /* 0x000fe2000000003f */
[C---:B---3--:R-:W-:Y:S01]  /*06e0*/  FFMA R56, R83.reuse, R68, R56 ;  /* 0x0000004453387223 */ /* 0x048fe20000000038 */
[C---:B------:R-:W-:Y:S01]  /*06f0*/  FFMA R57, R83.reuse, R69, R57 ;  /* 0x0000004553397223 */ /* 0x040fe20000000039 */
[C---:B------:R-:W-:Y:S01]  /*0700*/  FFMA R58, R83.reuse, R70, R58 ;  /* 0x00000046533a7223 */ /* 0x040fe2000000003a */
[C---:B------:R-:W-:Y:S01]  /*0710*/  FFMA R59, R83.reuse, R71, R59 ;  /* 0x00000047533b7223 */ /* 0x040fe2000000003b */
[C---:B------:R-:W-:Y:S01]  /*0720*/  FFMA R52, R83.reuse, R72, R52 ;  /* 0x0000004853347223 */ /* 0x040fe20000000034 */
[C---:B------:R-:W-:Y:S01]  /*0730*/  FFMA R53, R83.reuse, R73, R53 ;  /* 0x0000004953357223 */ /* 0x040fe20000000035 */
[C---:B------:R-:W-:Y:S01]  /*0740*/  FFMA R54, R83.reuse, R74, R54 ;  /* 0x0000004a53367223 */ /* 0x040fe20000000036 */
[----:B------:R-:W-:Y:S01]  /*0750*/  FFMA R55, R83, R75, R55 ;  /* 0x0000004b53377223 */ /* 0x000fe20000000037 */
[----:B------:R-:W0:Y:S01]  /*0760*/  LDS R81, [R77+0x40] ;  /* 0x000040004d517984 */ /* 0x000e220000000800 */
[C---:B----4-:R-:W-:Y:S01]  /*0770*/  FFMA R48, R85.reuse, R68, R48 ;  /* 0x0000004455307223 */ /* 0x050fe20000000030 */
[C---:B------:R-:W-:Y:S01]  /*0780*/  FFMA R49, R85.reuse, R69, R49 ;  /* 0x0000004555317223 */ /* 0x040fe20000000031 */
[C---:B------:R-:W-:Y:S01]  /*0790*/  FFMA R50, R85.reuse, R70, R50 ;  /* 0x0000004655327223 */ /* 0x040fe20000000032 */
[----:B------:R2:W3:Y:S01]  /*07a0*/  LDS R83, [R77+0x60] ;  /* 0x000060004d537984 */ /* 0x0004e20000000800 */
[C---:B------:R-:W-:Y:S01]  /*07b0*/  FFMA R51, R85.reuse, R71, R51 ;  /* 0x0000004755337223 */ /* 0x040fe20000000033 */
[C---:B------:R-:W-:Y:S01]  /*07c0*/  FFMA R44, R85.reuse, R72, R44 ;  /* 0x00000048552c7223 */ /* 0x040fe2000000002c */
[C---:B------:R-:W-:Y:S01]  /*07d0*/  FFMA R45, R85.reuse, R73, R45 ;  /* 0x00000049552d7223 */ /* 0x040fe2000000002d */
[C---:B------:R-:W-:Y:S01]  /*07e0*/  FFMA R46, R85.reuse, R74, R46 ;  /* 0x0000004a552e7223 */ /* 0x040fe2000000002e */
[----:B------:R-:W-:Y:S01]  /*07f0*/  FFMA R47, R85, R75, R47 ;  /* 0x0000004b552f7223 */ /* 0x000fe2000000002f */
[C---:B-1----:R-:W-:Y:S01]  /*0800*/  FFMA R40, R87.reuse, R68, R40 ;  /* 0x0000004457287223 */ /* 0x042fe20000000028 */
[C---:B------:R-:W-:Y:S01]  /*0810*/  FFMA R41, R87.reuse, R69, R41 ;  /* 0x0000004557297223 */ /* 0x040fe20000000029 */
[C---:B------:R-:W-:Y:S01]  /*0820*/  FFMA R42, R87.reuse, R70, R42 ;  /* 0x00000046572a7223 */ /* 0x040fe2000000002a */
[C---:B------:R-:W-:Y:S01]  /*0830*/  FFMA R43, R87.reuse, R71, R43 ;  /* 0x00000047572b7223 */ /* 0x040fe2000000002b */
[C---:B------:R-:W-:Y:S01]  /*0840*/  FFMA R36, R87.reuse, R72, R36 ;  /* 0x0000004857247223 */ /* 0x040fe20000000024 */
[C---:B------:R-:W-:Y:S01]  /*0850*/  FFMA R37, R87.reuse, R73, R37 ;  /* 0x0000004957257223 */ /* 0x040fe20000000025 */
[C---:B------:R-:W-:Y:S01]  /*0860*/  FFMA R38, R87.reuse, R74, R38 ;  /* 0x0000004a57267223 */ /* 0x040fe20000000026 */
[----:B------:R-:W-:Y:S01]  /*0870*/  FFMA R39, R87, R75, R39 ;  /* 0x0000004b57277223 */ /* 0x000fe20000000027 */
[C---:B-----5:R-:W-:Y:S01]  /*0880*/  FFMA R32, R89.reuse, R68, R32 ;  /* 0x0000004459207223 */ /* 0x060fe20000000020 */
[C---:B------:R-:W-:Y:S01]  /*0890*/  FFMA R33, R89.reuse, R69, R33 ;  /* 0x0000004559217223 */ /* 0x040fe20000000021 */
[C---:B------:R-:W-:Y:S01]  /*08a0*/  FFMA R34, R89.reuse, R70, R34 ;  /* 0x0000004659227223 */ /* 0x040fe20000000022 */
[C---:B------:R-:W-:Y:S01]  /*08b0*/  FFMA R35, R89.reuse, R71, R35 ;  /* 0x0000004759237223 */ /* 0x040fe20000000023 */
[C---:B------:R-:W-:Y:S01]  /*08c0*/  FFMA R28, R89.reuse, R72, R28 ;  /* 0x00000048591c7223 */ /* 0x040fe2000000001c */
[C---:B------:R-:W-:Y:S01]  /*08d0*/  FFMA R29, R89.reuse, R73, R29 ;  /* 0x00000049591d7223 */ /* 0x040fe2000000001d */
[C---:B------:R-:W-:Y:S01]  /*08e0*/  FFMA R30, R89.reuse, R74, R30 ;  /* 0x0000004a591e7223 */ /* 0x040fe2000000001e */
[----:B------:R-:W-:Y:S01]  /*08f0*/  FFMA R31, R89, R75, R31 ;  /* 0x0000004b591f7223 */ /* 0x000fe2000000001f */
[C---:B------:R-:W-:Y:S01]  /*0900*/  FFMA R24, R91.reuse, R68, R24 ;  /* 0x000000445b187223 */ /* 0x040fe20000000018 */
[C---:B------:R-:W-:Y:S01]  /*0910*/  FFMA R25, R91.reuse, R69, R25 ;  /* 0x000000455b197223 */ /* 0x040fe20000000019 */
[C---:B------:R-:W-:Y:S01]  /*0920*/  FFMA R26, R91.reuse, R70, R26 ;  /* 0x000000465b1a7223 */ /* 0x040fe2000000001a */
[C---:B------:R-:W-:Y:S01]  /*0930*/  FFMA R27, R91.reuse, R71, R27 ;  /* 0x000000475b1b7223 */ /* 0x040fe2000000001b */
[C---:B------:R-:W-:Y:S01]  /*0940*/  FFMA R20, R91.reuse, R72, R20 ;  /* 0x000000485b147223 */ /* 0x040fe20000000014 */
[C---:B------:R-:W-:Y:S01]  /*0950*/  FFMA R21, R91.reuse, R73, R21 ;  /* 0x000000495b157223 */ /* 0x040fe20000000015 */
[C---:B------:R-:W-:Y:S01]  /*0960*/  FFMA R22, R91.reuse, R74, R22 ;  /* 0x0000004a5b167223 */ /* 0x040fe20000000016 */
[----:B------:R-:W-:Y:S01]  /*0970*/  FFMA R23, R91, R75, R23 ;  /* 0x0000004b5b177223 */ /* 0x000fe20000000017 */
[----:B--2---:R-:W-:Y:S01]  /*0980*/  IADD3 R77, PT, PT, R77, 0x4, RZ ;  /* 0x000000044d4d7810 */ /* 0x004fe20007ffe0ff */
[C---:B0-----:R-:W-:Y:S01]  /*0990*/  FFMA R16, R81.reuse, R68, R16 ;  /* 0x0000004451107223 */ /* 0x041fe20000000010 */
[C---:B------:R-:W-:Y:S01]  /*09a0*/  FFMA R17, R81.reuse, R69, R17 ;  /* 0x0000004551117223 */ /* 0x040fe20000000011 */
[C---:B------:R-:W-:Y:S01]  /*09b0*/  FFMA R18, R81.reuse, R70, R18 ;  /* 0x0000004651127223 */ /* 0x040fe20000000012 */
[C---:B------:R-:W-:Y:S01]  /*09c0*/  FFMA R19, R81.reuse, R71, R19 ;  /* 0x0000004751137223 */ /* 0x040fe20000000013 */
[C---:B------:R-:W-:Y:S01]  /*09d0*/  FFMA R12, R81.reuse, R72, R12 ;  /* 0x00000048510c7223 */ /* 0x040fe2000000000c */
        /* <DEDUP_REMOVED lines=15> */
.L_x_9:
[----:B------:R-:W1:Y:S01]  /*0ad0*/  S2R R0, SR_TID.Y ;  /* 0x0000000000007919 */ /* 0x000e620000002200 */
[----:B------:R-:W2:Y:S01]  /*0ae0*/  LDC.64 R2, c[0x0][0x390] ;  /* 0x0000e400ff027b82 */ /* 0x000ea20000000a00 */
[----:B------:R-:W3:Y:S01]  /*0af0*/  LDCU UR4, c[0x0][0x39c] ;  /* 0x00007380ff0477ac */ /* 0x000ee20008000800 */
[----:B------:R-:W1:Y:S01]  /*0b00*/  S2R R69, SR_CTAID.Y ;  /* 0x0000000000457919 */ /* 0x000e620000002600 */
[----:B------:R-:W4:Y:S01]  /*0b10*/  S2R R68, SR_TID.X ;  /* 0x0000000000447919 */ /* 0x000f220000002100 */
[----:B------:R-:W4:Y:S01]  /*0b20*/  S2R R71, SR_CTAID.X ;  /* 0x0000000000477919 */ /* 0x000f220000002500 */
[----:B-1----:R-:W-:-:S04]  /*0b30*/  LEA R0, R69, R0, 0x4 ;  /* 0x0000000045007211 */ /* 0x002fc800078e20ff */
[----:B------:R-:W-:Y:S02]  /*0b40*/  SHF.L.U32 R0, R0, 0x3, RZ ;  /* 0x0000000300007819 */ /* 0x000fe400000006ff */
[----:B----4-:R-:W-:-:S04]  /*0b50*/  LEA R69, R71, R68, 0x4 ;  /* 0x0000004447457211 */ /* 0x010fc800078e20ff */
[----:B------:R-:W-:-:S05]  /*0b60*/  SHF.L.U32 R69, R69, 0x3, RZ ;  /* 0x0000000345457819 */ /* 0x000fca00000006ff */
[----:B---3--:R-:W-:-:S04]  /*0b70*/  IMAD R71, R0, UR4, R69 ;  /* 0x0000000400477c24 */ /* 0x008fc8000f8e0245 */
[C---:B--2---:R-:W-:Y:S01]  /*0b80*/  IMAD.WIDE.U32 R68, R71.reuse, 0x4, R2 ;  /* 0x0000000447447825 */ /* 0x044fe200078e0002 */
[----:B------:R-:W-:-:S04]  /*0b90*/  IADD3 R71, PT, PT, R71, UR4, RZ ;  /* 0x0000000447477c10 */ /* 0x000fc8000fffe0ff */
[C---:B------:R-:W-:Y:S01]  /*0ba0*/  IADD3 R73, PT, PT, R71.reuse, 0x4, RZ ;  /* 0x0000000447497810 */ /* 0x040fe20007ffe0ff */
[----:B0-----:R0:W-:Y:S01]  /*0bb0*/  STG.E.128 desc[UR8][R68.64], R64 ;  /* 0x0000004044007986 */ /* 0x0011e2000c101d08 */
[C---:B------:R-:W-:Y:S01]  /*0bc0*/  IADD3 R77, PT, PT, R71.reuse, UR4, RZ ;  /* 0x00000004474d7c10 */ /* 0x040fe2000fffe0ff */
[--C-:B------:R-:W-:Y:S01]  /*0bd0*/  IMAD.WIDE.U32 R70, R71, 0x4, R2.reuse ;  /* 0x0000000447467825 */ /* 0x100fe200078e0002 */
[----:B------:R-:W-:Y:S01]  /*0be0*/  IADD3 R79, PT, PT, R73, UR4, RZ ;  /* 0x00000004494f7c10 */ /* 0x000fe2000fffe0ff */
[----:B------:R1:W-:Y:S01]  /*0bf0*/  STG.E.128 desc[UR8][R68.64+0x10], R60 ;  /* 0x0000103c44007986 */ /* 0x0003e2000c101d08 */
[C---:B------:R-:W-:Y:S01]  /*0c00*/  IADD3 R81, PT, PT, R77.reuse, UR4, RZ ;  /* 0x000000044d517c10 */ /* 0x040fe2000fffe0ff */
[--C-:B------:R-:W-:Y:S02]  /*0c10*/  IMAD.WIDE.U32 R74, R77, 0x4, R2.reuse ;  /* 0x000000044d4a7825 */ /* 0x100fe400078e0002 */
[----:B------:R2:W-:Y:S02]  /*0c20*/  STG.E.128 desc[UR8][R70.64], R56 ;  /* 0x0000003846007986 */ /* 0x0005e4000c101d08 */
[C---:B------:R-:W-:Y:S01]  /*0c30*/  IMAD.WIDE.U32 R76, R79.reuse, 0x4, R2 ;  /* 0x000000044f4c7825 */ /* 0x040fe200078e0002 */
[----:B------:R-:W-:-:S03]  /*0c40*/  IADD3 R79, PT, PT, R79, UR4, RZ ;  /* 0x000000044f4f7c10 */ /* 0x000fc6000fffe0ff */
[----:B------:R-:W-:Y:S01]  /*0c50*/  IMAD.WIDE.U32 R72, R73, 0x4, R2 ;  /* 0x0000000449487825 */ /* 0x000fe200078e0002 */
[----:B0-----:R-:W-:-:S04]  /*0c60*/  IADD3 R65, PT, PT, R81, UR4, RZ ;  /* 0x0000000451417c10 */ /* 0x001fc8000fffe0ff */
[----:B------:R0:W-:Y:S01]  /*0c70*/  STG.E.128 desc[UR8][R72.64], R52 ;  /* 0x0000003448007986 */ /* 0x0001e2000c101d08 */
[----:B------:R-:W-:Y:S01]  /*0c80*/  IADD3 R67, PT, PT, R79, UR4, RZ ;  /* 0x000000044f437c10 */ /* 0x000fe2000fffe0ff */
[--C-:B-1----:R-:W-:Y:S02]  /*0c90*/  IMAD.WIDE.U32 R60, R81, 0x4, R2.reuse ;  /* 0x00000004513c7825 */ /* 0x102fe400078e0002 */
[----:B------:R1:W-:Y:S01]  /*0ca0*/  STG.E.128 desc[UR8][R74.64], R48 ;  /* 0x000000304a007986 */ /* 0x0003e2000c101d08 */
[C---:B--2---:R-:W-:Y:S01]  /*0cb0*/  IADD3 R59, PT, PT, R65.reuse, UR4, RZ ;  /* 0x00000004413b7c10 */ /* 0x044fe2000fffe0ff */
[--C-:B------:R-:W-:Y:S01]  /*0cc0*/  IMAD.WIDE.U32 R56, R65, 0x4, R2.reuse ;  /* 0x0000000441387825 */ /* 0x100fe200078e0002 */
[----:B------:R-:W-:Y:S01]  /*0cd0*/  IADD3 R65, PT, PT, R67, UR4, RZ ;  /* 0x0000000443417c10 */ /* 0x000fe2000fffe0ff */
[----:B------:R2:W-:Y:S02]  /*0ce0*/  STG.E.128 desc[UR8][R76.64], R44 ;  /* 0x0000002c4c007986 */ /* 0x0005e4000c101d08 */
[----:B------:R-:W-:-:S02]  /*0cf0*/  IMAD.WIDE.U32 R62, R79, 0x4, R2 ;  /* 0x000000044f3e7825 */ /* 0x000fc400078e0002 */
[----:B------:R3:W-:Y:S01]  /*0d00*/  STG.E.128 desc[UR8][R60.64], R40 ;  /* 0x000000283c007986 */ /* 0x0007e2000c101d08 */
[----:B0-----:R-:W-:-:S03]  /*0d10*/  IADD3 R53, PT, PT, R65, UR4, RZ ;  /* 0x0000000441357c10 */ /* 0x001fc6000fffe0ff */
[----:B------:R0:W-:Y:S01]  /*0d20*/  STG.E.128 desc[UR8][R62.64], R36 ;  /* 0x000000243e007986 */ /* 0x0001e2000c101d08 */
[----:B-1----:R-:W-:Y:S01]  /*0d30*/  IADD3 R51, PT, PT, R59, UR4, RZ ;  /* 0x000000043b337c10 */ /* 0x002fe2000fffe0ff */
[--C-:B------:R-:W-:Y:S02]  /*0d40*/  IMAD.WIDE.U32 R48, R65, 0x4, R2.reuse ;  /* 0x0000000441307825 */ /* 0x100fe400078e0002 */
[----:B------:R-:W-:Y:S01]  /*0d50*/  STG.E.128 desc[UR8][R56.64], R32 ;  /* 0x0000002038007986 */ /* 0x000fe2000c101d08 */
[C---:B------:R-:W-:Y:S01]  /*0d60*/  IADD3 R55, PT, PT, R51.reuse, UR4, RZ ;  /* 0x0000000433377c10 */ /* 0x040fe2000fffe0ff */
[----:B------:R-:W-:-:S04]  /*0d70*/  IMAD.WIDE.U32 R50, R51, 0x4, R2 ;  /* 0x0000000433327825 */ /* 0x000fc800078e0002 */
[----:B--2---:R-:W-:-:S04]  /*0d80*/  IMAD.WIDE.U32 R44, R67, 0x4, R2 ;  /* 0x00000004432c7825 */ /* 0x004fc800078e0002 */
[--C-:B------:R-:W-:Y:S01]  /*0d90*/  IMAD.WIDE.U32 R46, R59, 0x4, R2.reuse ;  /* 0x000000043b2e7825 */ /* 0x100fe200078e0002 */
[C---:B------:R-:W-:Y:S01]  /*0da0*/  IADD3 R59, PT, PT, R53.reuse, UR4, RZ ;  /* 0x00000004353b7c10 */ /* 0x040fe2000fffe0ff */
[----:B------:R-:W-:Y:S02]  /*0db0*/  STG.E.128 desc[UR8][R44.64], R28 ;  /* 0x0000001c2c007986 */ /* 0x000fe4000c101d08 */
[--C-:B---3--:R-:W-:Y:S02]  /*0dc0*/  IMAD.WIDE.U32 R40, R53, 0x4, R2.reuse ;  /* 0x0000000435287825 */ /* 0x108fe400078e0002 */
[----:B------:R-:W-:Y:S02]  /*0dd0*/  STG.E.128 desc[UR8][R46.64], R24 ;  /* 0x000000182e007986 */ /* 0x000fe4000c101d08 */
[--C-:B0-----:R-:W-:Y:S02]  /*0de0*/  IMAD.WIDE.U32 R36, R55, 0x4, R2.reuse ;  /* 0x0000000437247825 */ /* 0x101fe400078e0002 */
[----:B------:R-:W-:Y:S02]  /*0df0*/  STG.E.128 desc[UR8][R48.64], R20 ;  /* 0x0000001430007986 */ /* 0x000fe4000c101d08 */
[----:B------:R-:W-:-:S02]  /*0e00*/  IMAD.WIDE.U32 R2, R59, 0x4, R2 ;  /* 0x000000043b027825 */ /* 0x000fc400078e0002 */
[----:B------:R-:W-:Y:S04]  /*0e10*/  STG.E.128 desc[UR8][R50.64], R16 ;  /* 0x0000001032007986 */ /* 0x000fe8000c101d08 */
[----:B------:R-:W-:Y:S04]  /*0e20*/  STG.E.128 desc[UR8][R40.64], R12 ;  /* 0x0000000c28007986 */ /* 0x000fe8000c101d08 */
[----:B------:R-:W-:Y:S04]  /*0e30*/  STG.E.128 desc[UR8][R36.64], R8 ;  /* 0x0000000824007986 */ /* 0x000fe8000c101d08 */
[----:B------:R-:W-:Y:S01]  /*0e40*/  STG.E.128 desc[UR8][R2.64], R4 ;  /* 0x0000000402007986 */ /* 0x000fe2000c101d08 */
[----:B------:R-:W-:Y:S05]  /*0e50*/  EXIT ;  /* 0x000000000000794d */ /* 0x000fea0003800000 */
.L_x_12:
        /* <DEDUP_REMOVED lines=10> */
.L_x_28:


//--------------------- .text._Z6gpu_v3PKfS0_Pfiii --------------------------
	.section	.text._Z6gpu_v3PKfS0_Pfiii,"ax",@progbits
	.align	128
        .global         _Z6gpu_v3PKfS0_Pfiii
        .type           _Z6gpu_v3PKfS0_Pfiii,@function
        .size           _Z6gpu_v3PKfS0_Pfiii,(.L_x_29 - _Z6gpu_v3PKfS0_Pfiii)
        .other          _Z6gpu_v3PKfS0_Pfiii,@"STO_CUDA_ENTRY STV_DEFAULT"
_Z6gpu_v3PKfS0_Pfiii:
.text._Z6gpu_v3PKfS0_Pfiii:
[----:B------:R-:W-:Y:S01]  /*0000*/  LDC R1, c[0x0][0x37c] ;  /* 0x0000df00ff017b82 */ /* 0x000fe20000000800 */
[----:B------:R-:W0:Y:S07]  /*0010*/  LDCU UR12, c[0x0][0x3a0] ;  /* 0x00007400ff0c77ac */ /* 0x000e2e0008000800 */
[----:B------:R-:W1:Y:S01]  /*0020*/  S2UR UR4, SR_CTAID.Y ;  /* 0x00000000000479c3 */ /* 0x000e620000002600 */
[----:B------:R-:W2:Y:S01]  /*0030*/  S2R R0, SR_TID.Y ;  /* 0x0000000000007919 */ /* 0x000ea20000002200 */
[----:B------:R-:W-:Y:S01]  /*0040*/  HFMA2 R27, -RZ, RZ, 0, 0 ;  /* 0x00000000ff1b7431 */ /* 0x000fe200000001ff */
[----:B------:R-:W-:-:S02]  /*0050*/  CS2R R18, SRZ ;  /* 0x0000000000127805 */ /* 0x000fc4000001ff00 */
[----:B------:R-:W-:Y:S01]  /*0060*/  MOV R25, RZ ;  /* 0x000000ff00197202 */ /* 0x000fe20000000f00 */
[----:B------:R-:W3:Y:S01]  /*0070*/  S2R R3, SR_TID.X ;  /* 0x0000000000037919 */ /* 0x000ee20000002100 */
[----:B------:R-:W4:Y:S01]  /*0080*/  LDCU.64 UR10, c[0x0][0x358] ;  /* 0x00006b00ff0a77ac */ /* 0x000f220008000a00 */
[----:B------:R-:W5:Y:S01]  /*0090*/  S2UR UR5, SR_CTAID.X ;  /* 0x00000000000579c3 */ /* 0x000f620000002500 */
[----:B0-----:R-:W-:Y:S02]  /*00a0*/  UISETP.GE.AND UP0, UPT, UR12, 0x8, UPT ;  /* 0x000000080c00788c */ /* 0x001fe4000bf06270 */
[----:B-1----:R-:W-:Y:S02]  /*00b0*/  USHF.L.U32 UR4, UR4, 0x5, URZ ;  /* 0x0000000504047899 */ /* 0x002fe400080006ff */
[----:B-----5:R-:W-:-:S05]  /*00c0*/  USHF.L.U32 UR5, UR5, 0x5, URZ ;  /* 0x0000000505057899 */ /* 0x020fca00080006ff */
[----:B--2-4-:R-:W-:Y:S07]  /*00d0*/  BRA.U !UP0, `(.L_x_13) ;  /* 0x0000000508687547 */ /* 0x014fee000b800000 */
[----:B------:R-:W0:Y:S01]  /*00e0*/  S2UR UR8, SR_CgaCtaId ;  /* 0x00000000000879c3 */ /* 0x000e220000008800 */
[----:B------:R-:W3:Y:S01]  /*00f0*/  LDCU UR7, c[0x0][0x360] ;  /* 0x00006c00ff0777ac */ /* 0x000ee20008000800 */
[----:B------:R-:W-:Y:S01]  /*0100*/  MOV R19, RZ ;  /* 0x000000ff00137202 */ /* 0x000fe20000000f00 */
[----:B------:R-:W-:-:S05]  /*0110*/  UMOV UR6, 0x400 ;  /* 0x0000040000067882 */ /* 0x000fca0000000000 */
[----:B------:R-:W1:Y:S01]  /*0120*/  LDC R8, c[0x0][0x39c] ;  /* 0x0000e700ff087b82 */ /* 0x000e620000000800 */
[----:B---3--:R-:W-:Y:S01]  /*0130*/  IMAD R2, R0, UR7, R3 ;  /* 0x0000000700027c24 */ /* 0x008fe2000f8e0203 */
[----:B------:R-:W-:Y:S02]  /*0140*/  USHF.R.S32.HI UR7, URZ, 0x1f, UR12 ;  /* 0x0000001fff077899 */ /* 0x000fe4000801140c */
[----:B0-----:R-:W-:Y:S02]  /*0150*/  ULEA UR9, UR8, UR6, 0x18 ;  /* 0x0000000608097291 */ /* 0x001fe4000f8ec0ff */
[--C-:B------:R-:W-:Y:S01]  /*0160*/  SHF.R.U32.HI R5, RZ, 0x5, R2.reuse ;  /* 0x00000005ff057819 */ /* 0x100fe20000011602 */
[----:B------:R-:W-:Y:S01]  /*0170*/  UIADD3 UR6, UPT, UPT, UR6, 0x400, URZ ;  /* 0x0000040006067890 */ /* 0x000fe2000fffe0ff */
[----:B------:R-:W-:Y:S01]  /*0180*/  SHF.R.U32.HI R4, RZ, 0x3, R2 ;  /* 0x00000003ff047819 */ /* 0x000fe20000011602 */
[----:B------:R-:W-:Y:S01]  /*0190*/  ULEA.HI UR7, UR7, UR12, URZ, 0x3 ;  /* 0x0000000c07077291 */ /* 0x000fe2000f8f18ff */
[C---:B------:R-:W-:Y:S01]  /*01a0*/  SHF.L.U32 R7, R2.reuse, 0x2, RZ ;  /* 0x0000000202077819 */ /* 0x040fe200000006ff */
[----:B------:R-:W-:Y:S01]  /*01b0*/  ULEA UR6, UR8, UR6, 0x18 ;  /* 0x0000000608067291 */ /* 0x000fe2000f8ec0ff */
[----:B------:R-:W-:Y:S01]  /*01c0*/  LOP3.LUT R21, R2, 0x7, RZ, 0xc0, !PT ;  /* 0x0000000702157812 */ /* 0x000fe200078ec0ff */
[----:B-1----:R-:W-:Y:S01]  /*01d0*/  IMAD R11, R5, R8, UR5 ;  /* 0x00000005050b7e24 */ /* 0x002fe2000f8e0208 */
[C---:B------:R-:W-:Y:S01]  /*01e0*/  IADD3 R6, PT, PT, R4.reuse, UR4, RZ ;  /* 0x0000000404067c10 */ /* 0x040fe2000fffe0ff */
[----:B------:R-:W-:Y:S01]  /*01f0*/  USHF.R.S32.HI UR7, URZ, 0x3, UR7 ;  /* 0x00000003ff077899 */ /* 0x000fe20008011407 */
[----:B------:R-:W-:-:S02]  /*0200*/  LEA R24, R4, UR9, 0x5 ;  /* 0x0000000904187c11 */ /* 0x000fc4000f8e28ff */
[----:B------:R-:W-:Y:S01]  /*0210*/  LOP3.LUT R9, R7, 0x1c, RZ, 0xc0, !PT ;  /* 0x0000001c07097812 */ /* 0x000fe200078ec0ff */
[----:B------:R-:W-:Y:S01]  /*0220*/  IMAD R21, R6, UR12, R21 ;  /* 0x0000000c06157c24 */ /* 0x000fe2000f8e0215 */
[----:B------:R-:W-:Y:S01]  /*0230*/  LEA R23, R5, UR6, 0x7 ;  /* 0x0000000605177c11 */ /* 0x000fe2000f8e38ff */
[----:B------:R-:W-:Y:S01]  /*0240*/  UIADD3 UR7, UPT, UPT, -UR7, URZ, URZ ;  /* 0x000000ff07077290 */ /* 0x000fe2000fffe1ff */
[----:B------:R-:W-:Y:S02]  /*0250*/  LOP3.LUT R4, R7, 0x7c, RZ, 0xc0, !PT ;  /* 0x0000007c07047812 */ /* 0x000fe400078ec0ff */
[----:B------:R-:W-:Y:S02]  /*0260*/  LOP3.LUT R2, R2, 0x1f, RZ, 0xc0, !PT ;  /* 0x0000001f02027812 */ /* 0x000fe400078ec0ff */
[----:B------:R-:W-:Y:S02]  /*0270*/  IADD3 R24, PT, PT, R24, R9, RZ ;  /* 0x0000000918187210 */ /* 0x000fe40007ffe0ff */
[----:B------:R-:W-:-:S02]  /*0280*/  IADD3 R23, PT, PT, R23, R4, RZ ;  /* 0x0000000417177210 */ /* 0x000fc40007ffe0ff */
[----:B------:R-:W-:Y:S02]  /*0290*/  IADD3 R2, PT, PT, R2, R11, RZ ;  /* 0x0000000b02027210 */ /* 0x000fe40007ffe0ff */
[----:B------:R-:W-:Y:S02]  /*02a0*/  LEA R22, R0, UR9, 0x6 ;  /* 0x0000000900167c11 */ /* 0x000fe4000f8e30ff */
[----:B------:R-:W-:-:S07]  /*02b0*/  LEA R20, R3, UR6, 0x3 ;  /* 0x0000000603147c11 */ /* 0x000fce000f8e18ff */
.L_x_14:
[----:B------:R-:W0:Y:S08]  /*02c0*/  LDC.64 R28, c[0x0][0x380] ;  /* 0x0000e000ff1c7b82 */ /* 0x000e300000000a00 */
[----:B------:R-:W1:Y:S01]  /*02d0*/  LDC.64 R4, c[0x0][0x388] ;  /* 0x0000e200ff047b82 */ /* 0x000e620000000a00 */
[----:B0-----:R-:W-:-:S07]  /*02e0*/  IMAD.WIDE R28, R21, 0x4, R28 ;  /* 0x00000004151c7825 */ /* 0x001fce00078e021c */
[----:B------:R-:W-:Y:S01]  /*02f0*/  BAR.SYNC.DEFER_BLOCKING 0x0 ;  /* 0x0000000000007b1d */ /* 0x000fe20000010000 */
[----:B-1----:R-:W-:-:S05]  /*0300*/  IMAD.WIDE R4, R2, 0x4, R4 ;  /* 0x0000000402047825 */ /* 0x002fca00078e0204 */
[----:B------:R-:W2:Y:S04]  /*0310*/  LDG.E R29, desc[UR10][R28.64] ;  /* 0x0000000a1c1d7981 */ /* 0x000ea8000c1e1900 */
[----:B------:R-:W3:Y:S01]  /*0320*/  LDG.E R26, desc[UR10][R4.64] ;  /* 0x0000000a041a7981 */ /* 0x000ee2000c1e1900 */
[----:B------:R-:W-:Y:S01]  /*0330*/  UIADD3 UR7, UPT, UPT, UR7, 0x1, URZ ;  /* 0x0000000107077890 */ /* 0x000fe2000fffe0ff */
[----:B------:R-:W-:-:S03]  /*0340*/  IADD3 R21, PT, PT, R21, 0x8, RZ ;  /* 0x0000000815157810 */ /* 0x000fc60007ffe0ff */
[----:B------:R-:W-:Y:S01]  /*0350*/  UISETP.NE.AND UP0, UPT, UR7, URZ, UPT ;  /* 0x000000ff0700728c */ /* 0x000fe2000bf05270 */
[----:B--2---:R-:W-:Y:S04]  /*0360*/  STS [R24], R29 ;  /* 0x0000001d18007388 */ /* 0x004fe80000000800 */
[----:B---3--:R-:W-:Y:S01]  /*0370*/  STS [R23], R26 ;  /* 0x0000001a17007388 */ /* 0x008fe20000000800 */
[----:B------:R-:W-:Y:S06]  /*0380*/  BAR.SYNC.DEFER_BLOCKING 0x0 ;  /* 0x0000000000007b1d */ /* 0x000fec0000010000 */
[----:B------:R-:W-:Y:S04]  /*0390*/  LDS.64 R14, [R20] ;  /* 0x00000000140e7984 */ /* 0x000fe80000000a00 */
[----:B------:R-:W0:Y:S04]  /*03a0*/  LDS.128 R4, [R22] ;  /* 0x0000000016047984 */ /* 0x000e280000000c00 */
[----:B------:R-:W1:Y:S04]  /*03b0*/  LDS.128 R8, [R22+0x20] ;  /* 0x0000200016087984 */ /* 0x000e680000000c00 */
[----:B------:R-:W2:Y:S04]  /*03c0*/  LDS.64 R12, [R20+0x80] ;  /* 0x00008000140c7984 */ /* 0x000ea80000000a00 */
[----:B------:R-:W3:Y:S01]  /*03d0*/  LDS.64 R16, [R20+0x100] ;  /* 0x0001000014107984 */ /* 0x000ee20000000a00 */
[CC--:B0-----:R-:W-:Y:S01]  /*03e0*/  FFMA R25, R4.reuse, R14.reuse, R25 ;  /* 0x0000000e04197223 */ /* 0x0c1fe20000000019 */
[-C--:B------:R-:W-:Y:S01]  /*03f0*/  FFMA R18, R4, R15.reuse, R18 ;  /* 0x0000000f04127223 */ /* 0x080fe20000000012 */
[C---:B-1----:R-:W-:Y:S01]  /*0400*/  FFMA R14, R8.reuse, R14, R27 ;  /* 0x0000000e080e7223 */ /* 0x042fe2000000001b */
[----:B------:R-:W-:Y:S01]  /*0410*/  FFMA R8, R8, R15, R19 ;  /* 0x0000000f08087223 */ /* 0x000fe20000000013 */
[C---:B--2---:R-:W-:Y:S01]  /*0420*/  FFMA R25, R12.reuse, R5, R25 ;  /* 0x000000050c197223 */ /* 0x044fe20000000019 */
[----:B------:R-:W-:Y:S01]  /*0430*/  FFMA R15, R5, R13, R18 ;  /* 0x0000000d050f7223 */ /* 0x000fe20000000012 */
[----:B------:R-:W-:Y:S01]  /*0440*/  FFMA R19, R12, R9, R14 ;  /* 0x000000090c137223 */ /* 0x000fe2000000000e */
[----:B------:R-:W0:Y:S01]  /*0450*/  LDS.64 R4, [R20+0x180] ;  /* 0x0001800014047984 */ /* 0x000e220000000a00 */
[----:B---3--:R-:W-:Y:S01]  /*0460*/  FFMA R25, R16, R6, R25 ;  /* 0x0000000610197223 */ /* 0x008fe20000000019 */
[----:B------:R-:W-:Y:S01]  /*0470*/  FFMA R27, R9, R13, R8 ;  /* 0x0000000d091b7223 */ /* 0x000fe20000000008 */
[-C--:B------:R-:W-:Y:S01]  /*0480*/  FFMA R6, R6, R17.reuse, R15 ;  /* 0x0000001106067223 */ /* 0x080fe2000000000f */
[----:B------:R-:W-:Y:S01]  /*0490*/  LDS.64 R8, [R20+0x200] ;  /* 0x0002000014087984 */ /* 0x000fe20000000a00 */
[----:B------:R-:W-:Y:S01]  /*04a0*/  FFMA R26, R16, R10, R19 ;  /* 0x0000000a101a7223 */ /* 0x000fe20000000013 */
[----:B------:R-:W-:-:S02]  /*04b0*/  FFMA R10, R10, R17, R27 ;  /* 0x000000110a0a7223 */ /* 0x000fc4000000001b */
[----:B------:R-:W1:Y:S04]  /*04c0*/  LDS.128 R12, [R22+0x10] ;  /* 0x00001000160c7984 */ /* 0x000e680000000c00 */
[----:B------:R-:W2:Y:S01]  /*04d0*/  LDS.128 R16, [R22+0x30] ;  /* 0x0000300016107984 */ /* 0x000ea20000000c00 */
[C---:B0-----:R-:W-:Y:S01]  /*04e0*/  FFMA R25, R4.reuse, R7, R25 ;  /* 0x0000000704197223 */ /* 0x041fe20000000019 */
[----:B------:R-:W-:Y:S01]  /*04f0*/  FFMA R6, R7, R5, R6 ;  /* 0x0000000507067223 */ /* 0x000fe20000000006 */
[----:B------:R-:W-:Y:S01]  /*0500*/  FFMA R27, R4, R11, R26 ;  /* 0x0000000b041b7223 */ /* 0x000fe2000000001a */
[----:B------:R-:W-:Y:S02]  /*0510*/  FFMA R26, R11, R5, R10 ;  /* 0x000000050b1a7223 */ /* 0x000fe4000000000a */
[----:B------:R-:W0:Y:S01]  /*0520*/  LDS.64 R4, [R20+0x280] ;  /* 0x0002800014047984 */ /* 0x000e220000000a00 */
[C---:B-1----:R-:W-:Y:S01]  /*0530*/  FFMA R25, R12.reuse, R8, R25 ;  /* 0x000000080c197223 */ /* 0x042fe20000000019 */
[----:B------:R-:W-:-:S02]  /*0540*/  FFMA R12, R12, R9, R6 ;  /* 0x000000090c0c7223 */ /* 0x000fc40000000006 */
[----:B------:R-:W-:Y:S01]  /*0550*/  LDS.64 R10, [R20+0x380] ;  /* 0x00038000140a7984 */ /* 0x000fe20000000a00 */
[C---:B--2---:R-:W-:Y:S01]  /*0560*/  FFMA R26, R16.reuse, R9, R26 ;  /* 0x00000009101a7223 */ /* 0x044fe2000000001a */
[----:B------:R-:W-:Y:S02]  /*0570*/  FFMA R8, R16, R8, R27 ;  /* 0x0000000810087223 */ /* 0x000fe4000000001b */
[----:B------:R-:W1:Y:S01]  /*0580*/  LDS.64 R6, [R20+0x300] ;  /* 0x0003000014067984 */ /* 0x000e620000000a00 */
[----:B------:R-:W2:Y:S02]  /*0590*/  LDC R9, c[0x0][0x39c] ;  /* 0x0000e700ff097b82 */ /* 0x000ea40000000800 */
[----:B--2---:R-:W-:Y:S01]  /*05a0*/  LEA R2, R9, R2, 0x3 ;  /* 0x0000000209027211 */ /* 0x004fe200078e18ff */
[C---:B0-----:R-:W-:Y:S01]  /*05b0*/  FFMA R25, R4.reuse, R13, R25 ;  /* 0x0000000d04197223 */ /* 0x041fe20000000019 */
[----:B------:R-:W-:Y:S01]  /*05c0*/  FFMA R13, R13, R5, R12 ;  /* 0x000000050d0d7223 */ /* 0x000fe2000000000c */
[----:B------:R-:W-:Y:S01]  /*05d0*/  FFMA R27, R4, R17, R8 ;  /* 0x00000011041b7223 */ /* 0x000fe20000000008 */
[----:B------:R-:W-:Y:S01]  /*05e0*/  FFMA R5, R17, R5, R26 ;  /* 0x0000000511057223 */ /* 0x000fe2000000001a */
[----:B-1----:R-:W-:-:S02]  /*05f0*/  FFMA R25, R6, R14, R25 ;  /* 0x0000000e06197223 */ /* 0x002fc40000000019 */
[----:B------:R-:W-:Y:S01]  /*0600*/  FFMA R6, R6, R18, R27 ;  /* 0x0000001206067223 */ /* 0x000fe2000000001b */
[-C--:B------:R-:W-:Y:S01]  /*0610*/  FFMA R14, R14, R7.reuse, R13 ;  /* 0x000000070e0e7223 */ /* 0x080fe2000000000d */
[----:B------:R-:W-:Y:S01]  /*0620*/  FFMA R4, R18, R7, R5 ;  /* 0x0000000712047223 */ /* 0x000fe20000000005 */
[C---:B------:R-:W-:Y:S01]  /*0630*/  FFMA R25, R10.reuse, R15, R25 ;  /* 0x0000000f0a197223 */ /* 0x040fe20000000019 */
[----:B------:R-:W-:Y:S01]  /*0640*/  FFMA R27, R10, R19, R6 ;  /* 0x000000130a1b7223 */ /* 0x000fe20000000006 */
[-C--:B------:R-:W-:Y:S01]  /*0650*/  FFMA R18, R15, R11.reuse, R14 ;  /* 0x0000000b0f127223 */ /* 0x080fe2000000000e */
[----:B------:R-:W-:Y:S01]  /*0660*/  FFMA R19, R19, R11, R4 ;  /* 0x0000000b13137223 */ /* 0x000fe20000000004 */
[----:B------:R-:W-:Y:S06]  /*0670*/  BRA.U UP0, `(.L_x_14) ;  /* 0xfffffffd00107547 */ /* 0x000fec000b83ffff */
.L_x_13:
[----:B------:R-:W0:Y:S01]  /*0680*/  LDCU UR6, c[0x0][0x39c] ;  /* 0x00007380ff0677ac */ /* 0x000e220008000800 */
[----:B------:R-:W1:Y:S01]  /*0690*/  LDC.64 R6, c[0x0][0x390] ;  /* 0x0000e400ff067b82 */ /* 0x000e620000000a00 */
[----:B------:R-:W-:Y:S02]  /*06a0*/  LEA R0, R0, UR4, 0x1 ;  /* 0x0000000400007c11 */ /* 0x000fe4000f8e08ff */
[----:B---3--:R-:W-:-:S05]  /*06b0*/  LEA R3, R3, UR5, 0x1 ;  /* 0x0000000503037c11 */ /* 0x008fca000f8e08ff */
[----:B0-----:R-:W-:-:S05]  /*06c0*/  IMAD R3, R0, UR6, R3 ;  /* 0x0000000600037c24 */ /* 0x001fca000f8e0203 */
[C---:B------:R-:W-:Y:S01]  /*06d0*/  IADD3 R5, PT, PT, R3.reuse, UR6, RZ ;  /* 0x0000000603057c10 */ /* 0x040fe2000fffe0ff */
[----:B-1----:R-:W-:-:S03]  /*06e0*/  IMAD.WIDE.U32 R2, R3, 0x4, R6 ;  /* 0x0000000403027825 */ /* 0x002fc600078e0006 */
[C---:B------:R-:W-:Y:S01]  /*06f0*/  IADD3 R9, PT, PT, R5.reuse, 0x1, RZ ;  /* 0x0000000105097810 */ /* 0x040fe20007ffe0ff */
[--C-:B------:R-:W-:Y:S01]  /*0700*/  IMAD.WIDE.U32 R4, R5, 0x4, R6.reuse ;  /* 0x0000000405047825 */ /* 0x100fe200078e0006 */
[----:B------:R-:W-:Y:S03]  /*0710*/  STG.E desc[UR10][R2.64], R25 ;  /* 0x0000001902007986 */ /* 0x000fe6000c10190a */
[----:B------:R-:W-:Y:S01]  /*0720*/  IMAD.WIDE.U32 R6, R9, 0x4, R6 ;  /* 0x0000000409067825 */ /* 0x000fe200078e0006 */
[----:B------:R-:W-:Y:S04]  /*0730*/  STG.E desc[UR10][R2.64+0x4], R18 ;  /* 0x0000041202007986 */ /* 0x000fe8000c10190a */
[----:B------:R-:W-:Y:S04]  /*0740*/  STG.E desc[UR10][R4.64], R27 ;  /* 0x0000001b04007986 */ /* 0x000fe8000c10190a */
[----:B------:R-:W-:Y:S01]  /*0750*/  STG.E desc[UR10][R6.64], R19 ;  /* 0x0000001306007986 */ /* 0x000fe2000c10190a */
[----:B------:R-:W-:Y:S05]  /*0760*/  EXIT ;  /* 0x000000000000794d */ /* 0x000fea0003800000 */
.L_x_15:
        /* <DEDUP_REMOVED lines=9> */
.L_x_29:


//--------------------- .text._Z6gpu_v2PKfS0_Pfiii --------------------------
	.section	.text._Z6gpu_v2PKfS0_Pfiii,"ax",@progbits
	.align	128
        .global         _Z6gpu_v2PKfS0_Pfiii
        .type           _Z6gpu_v2PKfS0_Pfiii,@function
        .size           _Z6gpu_v2PKfS0_Pfiii,(.L_x_30 - _Z6gpu_v2PKfS0_Pfiii)
        .other          _Z6gpu_v2PKfS0_Pfiii,@"STO_CUDA_ENTRY STV_DEFAULT"
_Z6gpu_v2PKfS0_Pfiii:
.text._Z6gpu_v2PKfS0_Pfiii:
[----:B------:R-:W-:Y:S01]  /*0000*/  LDC R1, c[0x0][0x37c] ;  /* 0x0000df00ff017b82 */ /* 0x000fe20000000800 */
[----:B------:R-:W0:Y:S01]  /*0010*/  LDCU UR9, c[0x0][0x3a0] ;  /* 0x00007400ff0977ac */ /* 0x000e220008000800 */
[----:B------:R-:W-:Y:S01]  /*0020*/  HFMA2 R25, -RZ, RZ, 0, 0 ;  /* 0x00000000ff197431 */ /* 0x000fe200000001ff */
[----:B------:R-:W1:Y:S01]  /*0030*/  LDCU.64 UR10, c[0x0][0x358] ;  /* 0x00006b00ff0a77ac */ /* 0x000e620008000a00 */
[----:B0-----:R-:W-:Y:S02]  /*0040*/  UISETP.GE.AND UP0, UPT, UR9, 0x10, UPT ;  /* 0x000000100900788c */ /* 0x001fe4000bf06270 */
[----:B------:R-:W-:-:S04]  /*0050*/  USHF.R.S32.HI UR4, URZ, 0x1f, UR9 ;  /* 0x0000001fff047899 */ /* 0x000fc80008011409 */
[----:B------:R-:W-:-:S03]  /*0060*/  ULEA.HI UR4, UR4, UR9, URZ, 0x4 ;  /* 0x0000000904047291 */ /* 0x000fc6000f8f20ff */
[----:B-1----:R-:W-:Y:S09]  /*0070*/  BRA.U !UP0, `(.L_x_16) ;  /* 0x0000001908107547 */ /* 0x002ff2000b800000 */
[----:B------:R-:W0:Y:S01]  /*0080*/  S2UR UR7, SR_CgaCtaId ;  /* 0x00000000000779c3 */ /* 0x000e220000008800 */
[----:B------:R-:W1:Y:S01]  /*0090*/  S2R R5, SR_CTAID.Y ;  /* 0x0000000000057919 */ /* 0x000e620000002600 */
[----:B------:R-:W-:Y:S01]  /*00a0*/  UMOV UR5, 0x400 ;  /* 0x0000040000057882 */ /* 0x000fe20000000000 */
[----:B------:R-:W-:Y:S01]  /*00b0*/  USHF.R.S32.HI UR4, URZ, 0x4, UR4 ;  /* 0x00000004ff047899 */ /* 0x000fe20008011404 */
[----:B------:R-:W-:Y:S01]  /*00c0*/  MOV R25, RZ ;  /* 0x000000ff00197202 */ /* 0x000fe20000000f00 */
[----:B------:R-:W1:Y:S01]  /*00d0*/  S2R R0, SR_TID.Y ;  /* 0x0000000000007919 */ /* 0x000e620000002200 */
[----:B------:R-:W-:Y:S02]  /*00e0*/  UIADD3 UR6, UPT, UPT, UR5, 0x400, URZ ;  /* 0x0000040005067890 */ /* 0x000fe4000fffe0ff */
[----:B------:R-:W-:Y:S01]  /*00f0*/  ULOP3.LUT UP0, UR8, UR4, 0x3, URZ, 0xc0, !UPT ;  /* 0x0000000304087892 */ /* 0x000fe2000f80c0ff */
[----:B------:R-:W2:Y:S01]  /*0100*/  S2R R3, SR_TID.X ;  /* 0x0000000000037919 */ /* 0x000ea20000002100 */
[----:B------:R-:W3:Y:S01]  /*0110*/  S2R R18, SR_CTAID.X ;  /* 0x0000000000127919 */ /* 0x000ee20000002500 */
[----:B0-----:R-:W-:-:S02]  /*0120*/  ULEA UR5, UR7, UR5, 0x18 ;  /* 0x0000000507057291 */ /* 0x001fc4000f8ec0ff */
[----:B------:R-:W-:Y:S02]  /*0130*/  ULEA UR6, UR7, UR6, 0x18 ;  /* 0x0000000607067291 */ /* 0x000fe4000f8ec0ff */
[----:B------:R-:W-:-:S04]  /*0140*/  UIADD3 UR7, UPT, UPT, UR4, -0x1, URZ ;  /* 0xffffffff04077890 */ /* 0x000fc8000fffe0ff */
[----:B------:R-:W-:Y:S01]  /*0150*/  UISETP.GE.U32.AND UP1, UPT, UR7, 0x3, UPT ;  /* 0x000000030700788c */ /* 0x000fe2000bf26070 */
[----:B-1----:R-:W-:Y:S02]  /*0160*/  LEA R6, R5, R0, 0x4 ;  /* 0x0000000005067211 */ /* 0x002fe400078e20ff */
[----:B------:R-:W-:Y:S02]  /*0170*/  LEA R2, R0, UR6, 0x6 ;  /* 0x0000000600027c11 */ /* 0x000fe4000f8e30ff */
[----:B------:R-:W-:Y:S01]  /*0180*/  MOV R5, RZ ;  /* 0x000000ff00057202 */ /* 0x000fe20000000f00 */
[----:B--2---:R-:W-:Y:S01]  /*0190*/  IMAD R6, R6, UR9, R3 ;  /* 0x0000000906067c24 */ /* 0x004fe2000f8e0203 */
[----:B------:R-:W-:Y:S02]  /*01a0*/  LEA R4, R0, UR5, 0x6 ;  /* 0x0000000500047c11 */ /* 0x000fe4000f8e30ff */
[----:B------:R-:W-:Y:S01]  /*01b0*/  LEA R2, R3, R2, 0x2 ;  /* 0x0000000203027211 */ /* 0x000fe200078e10ff */
[----:B---3--:R-:W-:Y:S06]  /*01c0*/  BRA.U !UP1, `(.L_x_17) ;  /* 0x0000000d09407547 */ /* 0x008fec000b800000 */
[----:B------:R-:W0:Y:S01]  /*01d0*/  LDC R16, c[0x0][0x39c] ;  /* 0x0000e700ff107b82 */ /* 0x000e220000000800 */
[C---:B------:R-:W-:Y:S01]  /*01e0*/  IADD3 R5, PT, PT, R0.reuse, 0x30, RZ ;  /* 0x0000003000057810 */ /* 0x040fe20007ffe0ff */
[----:B------:R-:W-:Y:S01]  /*01f0*/  ULOP3.LUT UR5, UR4, 0x7fffffc, URZ, 0xc0, !UPT ;  /* 0x07fffffc04057892 */ /* 0x000fe2000f8ec0ff */
[C---:B------:R-:W-:Y:S02]  /*0200*/  IADD3 R7, PT, PT, R0.reuse, 0x20, RZ ;  /* 0x0000002000077810 */ /* 0x040fe40007ffe0ff */
[----:B------:R-:W-:Y:S01]  /*0210*/  IADD3 R8, PT, PT, R0, 0x10, RZ ;  /* 0x0000001000087810 */ /* 0x000fe20007ffe0ff */
[----:B------:R-:W-:Y:S01]  /*0220*/  UIADD3 UR7, UPT, UPT, -UR5, URZ, URZ ;  /* 0x000000ff05077290 */ /* 0x000fe2000fffe1ff */
[----:B------:R-:W-:Y:S02]  /*0230*/  IADD3 R20, PT, PT, R6, 0x20, RZ ;  /* 0x0000002006147810 */ /* 0x000fe40007ffe0ff */
[----:B------:R-:W-:Y:S01]  /*0240*/  MOV R25, RZ ;  /* 0x000000ff00197202 */ /* 0x000fe20000000f00 */
[-CC-:B0-----:R-:W-:Y:S01]  /*0250*/  IMAD R23, R5, R16.reuse, R3.reuse ;  /* 0x0000001005177224 */ /* 0x181fe200078e0203 */
[----:B------:R-:W-:Y:S01]  /*0260*/  MOV R5, UR5 ;  /* 0x0000000500057c02 */ /* 0x000fe20008000f00 */
[----:B------:R-:W-:-:S02]  /*0270*/  IMAD R7, R7, R16, R3 ;  /* 0x0000001007077224 */ /* 0x000fc400078e0203 */
[-CC-:B------:R-:W-:Y:S01]  /*0280*/  IMAD R19, R8, R16.reuse, R3.reuse ;  /* 0x0000001008137224 */ /* 0x180fe200078e0203 */
[----:B------:R-:W-:Y:S01]  /*0290*/  LEA R23, R18, R23, 0x4 ;  /* 0x0000001712177211 */ /* 0x000fe200078e20ff */
[----:B------:R-:W-:Y:S01]  /*02a0*/  IMAD R17, R0, R16, R3 ;  /* 0x0000001000117224 */ /* 0x000fe200078e0203 */
[C---:B------:R-:W-:Y:S02]  /*02b0*/  LEA R21, R18.reuse, R7, 0x4 ;  /* 0x0000000712157211 */ /* 0x040fe400078e20ff */
[C---:B------:R-:W-:Y:S02]  /*02c0*/  LEA R19, R18.reuse, R19, 0x4 ;  /* 0x0000001312137211 */ /* 0x040fe400078e20ff */
[----:B------:R-:W-:-:S07]  /*02d0*/  LEA R17, R18, R17, 0x4 ;  /* 0x0000001112117211 */ /* 0x000fce00078e20ff */
.L_x_18:
[----:B------:R-:W0:Y:S01]  /*02e0*/  LDC.64 R14, c[0x0][0x380] ;  /* 0x0000e000ff0e7b82 */ /* 0x000e220000000a00 */
[----:B------:R-:W-:-:S07]  /*02f0*/  IADD3 R29, PT, PT, R20, -0x20, RZ ;  /* 0xffffffe0141d7810 */ /* 0x000fce0007ffe0ff */
[----:B------:R-:W1:Y:S01]  /*0300*/  LDC.64 R12, c[0x0][0x388] ;  /* 0x0000e200ff0c7b82 */ /* 0x000e620000000a00 */
[----:B0-----:R-:W-:-:S07]  /*0310*/  IMAD.WIDE.U32 R28, R29, 0x4, R14 ;  /* 0x000000041d1c7825 */ /* 0x001fce00078e000e */
[----:B------:R-:W-:Y:S01]  /*0320*/  BAR.SYNC.DEFER_BLOCKING 0x0 ;  /* 0x0000000000007b1d */ /* 0x000fe20000010000 */
[----:B-1----:R-:W-:-:S05]  /*0330*/  IMAD.WIDE.U32 R26, R17, 0x4, R12 ;  /* 0x00000004111a7825 */ /* 0x002fca00078e000c */
[----:B------:R-:W2:Y:S04]  /*0340*/  LDG.E R29, desc[UR10][R28.64] ;  /* 0x0000000a1c1d7981 */ /* 0x000ea8000c1e1900 */
[----:B------:R-:W3:Y:S01]  /*0350*/  LDG.E R27, desc[UR10][R26.64] ;  /* 0x0000000a1a1b7981 */ /* 0x000ee2000c1e1900 */
[C---:B------:R-:W-:Y:S02]  /*0360*/  LEA R22, R3.reuse, R4, 0x2 ;  /* 0x0000000403167211 */ /* 0x040fe400078e10ff */
[----:B------:R-:W-:-:S03]  /*0370*/  LEA R7, R3, UR6, 0x2 ;  /* 0x0000000603077c11 */ /* 0x000fc6000f8e10ff */
[----:B--2---:R-:W-:Y:S04]  /*0380*/  STS [R22], R29 ;  /* 0x0000001d16007388 */ /* 0x004fe80000000800 */
[----:B---3--:R-:W-:Y:S01]  /*0390*/  STS [R2], R27 ;  /* 0x0000001b02007388 */ /* 0x008fe20000000800 */
[----:B------:R-:W-:Y:S06]  /*03a0*/  BAR.SYNC.DEFER_BLOCKING 0x0 ;  /* 0x0000000000007b1d */ /* 0x000fec0000010000 */
[----:B------:R-:W-:Y:S04]  /*03b0*/  LDS R24, [R7] ;  /* 0x0000000007187984 */ /* 0x000fe80000000800 */
[----:B------:R-:W0:Y:S04]  /*03c0*/  LDS.128 R8, [R4] ;  /* 0x0000000004087984 */ /* 0x000e280000000c00 */
[----:B------:R-:W1:Y:S04]  /*03d0*/  LDS R26, [R7+0x40] ;  /* 0x00004000071a7984 */ /* 0x000e680000000800 */
[----:B------:R-:W-:Y:S01]  /*03e0*/  LDS R27, [R7+0x140] ;  /* 0x00014000071b7984 */ /* 0x000fe20000000800 */
[----:B0-----:R-:W-:-:S03]  /*03f0*/  FFMA R8, R8, R24, R25 ;  /* 0x0000001808087223 */ /* 0x001fc60000000019 */
[----:B------:R-:W0:Y:S01]  /*0400*/  LDS R24, [R7+0x80] ;  /* 0x0000800007187984 */ /* 0x000e220000000800 */
[----:B-1----:R-:W-:-:S03]  /*0410*/  FFMA R9, R26, R9, R8 ;  /* 0x000000091a097223 */ /* 0x002fc60000000008 */
[----:B------:R-:W1:Y:S01]  /*0420*/  LDS R25, [R7+0xc0] ;  /* 0x0000c00007197984 */ /* 0x000e620000000800 */
[----:B0-----:R-:W-:-:S03]  /*0430*/  FFMA R10, R24, R10, R9 ;  /* 0x0000000a180a7223 */ /* 0x001fc60000000009 */
[----:B------:R-:W-:Y:S01]  /*0440*/  LDS R24, [R7+0x100] ;  /* 0x0001000007187984 */ /* 0x000fe20000000800 */
[----:B-1----:R-:W-:-:S03]  /*0450*/  FFMA R25, R25, R11, R10 ;  /* 0x0000000b19197223 */ /* 0x002fc6000000000a */
[----:B------:R-:W0:Y:S02]  /*0460*/  LDS.128 R8, [R4+0x10] ;  /* 0x0000100004087984 */ /* 0x000e240000000c00 */
[----:B0-----:R-:W-:Y:S02]  /*0470*/  FFMA R8, R8, R24, R25 ;  /* 0x0000001808087223 */ /* 0x001fe40000000019 */
[----:B------:R-:W0:Y:S02]  /*0480*/  LDS R24, [R7+0x180] ;  /* 0x0001800007187984 */ /* 0x000e240000000800 */
[----:B------:R-:W-:Y:S02]  /*0490*/  FFMA R9, R27, R9, R8 ;  /* 0x000000091b097223 */ /* 0x000fe40000000008 */
[----:B------:R-:W1:Y:S04]  /*04a0*/  LDS R25, [R7+0x1c0] ;  /* 0x0001c00007197984 */ /* 0x000e680000000800 */
[----:B------:R-:W-:Y:S01]  /*04b0*/  LDS R27, [R7+0x240] ;  /* 0x00024000071b7984 */ /* 0x000fe20000000800 */
        /* <DEDUP_REMOVED lines=15> */
[----:B------:R-:W-:Y:S01]  /*05b0*/  FFMA R9, R27, R9, R8 ;  /* 0x000000091b097223 */ /* 0x000fe20000000008 */
[----:B------:R-:W-:-:S05]  /*05c0*/  IADD3 R27, PT, PT, R20, -0x10, RZ ;  /* 0xfffffff0141b7810 */ /* 0x000fca0007ffe0ff */
[----:B------:R-:W-:-:S04]  /*05d0*/  IMAD.WIDE.U32 R26, R27, 0x4, R14 ;  /* 0x000000041b1a7825 */ /* 0x000fc800078e000e */
[----:B0-----:R-:W-:Y:S01]  /*05e0*/  FFMA R10, R24, R10, R9 ;  /* 0x0000000a180a7223 */ /* 0x001fe20000000009 */
[----:B------:R-:W-:Y:S01]  /*05f0*/  IMAD.WIDE.U32 R24, R19, 0x4, R12 ;  /* 0x0000000413187825 */ /* 0x000fe200078e000c */
[----:B------:R-:W0:Y:S01]  /*0600*/  LDS R9, [R7+0x3c0] ;  /* 0x0003c00007097984 */ /* 0x000e220000000800 */
[----:B------:R-:W-:Y:S06]  /*0610*/  BAR.SYNC.DEFER_BLOCKING 0x0 ;  /* 0x0000000000007b1d */ /* 0x000fec0000010000 */
[----:B------:R-:W2:Y:S04]  /*0620*/  LDG.E R27, desc[UR10][R26.64] ;  /* 0x0000000a1a1b7981 */ /* 0x000ea8000c1e1900 */
[----:B------:R-:W3:Y:S01]  /*0630*/  LDG.E R25, desc[UR10][R24.64] ;  /* 0x0000000a18197981 */ /* 0x000ee2000c1e1900 */
[----:B0-----:R-:W-:-:S03]  /*0640*/  FFMA R29, R9, R11, R10 ;  /* 0x0000000b091d7223 */ /* 0x001fc6000000000a */
[----:B--2---:R-:W-:Y:S04]  /*0650*/  STS [R22], R27 ;  /* 0x0000001b16007388 */ /* 0x004fe80000000800 */
[----:B---3--:R-:W-:Y:S01]  /*0660*/  STS [R2], R25 ;  /* 0x0000001902007388 */ /* 0x008fe20000000800 */
[----:B------:R-:W-:Y:S06]  /*0670*/  BAR.SYNC.DEFER_BLOCKING 0x0 ;  /* 0x0000000000007b1d */ /* 0x000fec0000010000 */
[----:B------:R-:W-:Y:S04]  /*0680*/  LDS R28, [R7] ;  /* 0x00000000071c7984 */ /* 0x000fe80000000800 */
[----:B------:R-:W0:Y:S04]  /*0690*/  LDS.128 R8, [R4] ;  /* 0x0000000004087984 */ /* 0x000e280000000c00 */
[----:B------:R-:W1:Y:S04]  /*06a0*/  LDS R24, [R7+0x40] ;  /* 0x0000400007187984 */ /* 0x000e680000000800 */
[----:B------:R-:W-:Y:S04]  /*06b0*/  LDS R25, [R7+0x140] ;  /* 0x0001400007197984 */ /* 0x000fe80000000800 */
[----:B------:R-:W-:Y:S01]  /*06c0*/  LDS R27, [R7+0x1c0] ;  /* 0x0001c000071b7984 */ /* 0x000fe20000000800 */
[----:B0-----:R-:W-:-:S03]  /*06d0*/  FFMA R8, R8, R28, R29 ;  /* 0x0000001c08087223 */ /* 0x001fc6000000001d */
[----:B------:R-:W0:Y:S01]  /*06e0*/  LDS R28, [R7+0x80] ;  /* 0x00008000071c7984 */ /* 0x000e220000000800 */
[----:B-1----:R-:W-:-:S03]  /*06f0*/  FFMA R9, R24, R9, R8 ;  /* 0x0000000918097223 */ /* 0x002fc60000000008 */
[----:B------:R-:W1:Y:S04]  /*0700*/  LDS R29, [R7+0xc0] ;  /* 0x0000c000071d7984 */ /* 0x000e680000000800 */
[----:B------:R-:W-:Y:S01]  /*0710*/  LDS R24, [R7+0x100] ;  /* 0x0001000007187984 */ /* 0x000fe20000000800 */
[----:B0-----:R-:W-:-:S04]  /*0720*/  FFMA R10, R28, R10, R9 ;  /* 0x0000000a1c0a7223 */ /* 0x001fc80000000009 */
[----:B-1----:R-:W-:Y:S02]  /*0730*/  FFMA R29, R29, R11, R10 ;  /* 0x0000000b1d1d7223 */ /* 0x002fe4000000000a */
[----:B------:R-:W0:Y:S02]  /*0740*/  LDS.128 R8, [R4+0x10] ;  /* 0x0000100004087984 */ /* 0x000e240000000c00 */
[----:B0-----:R-:W-:Y:S02]  /*0750*/  FFMA R8, R8, R24, R29 ;  /* 0x0000001808087223 */ /* 0x001fe4000000001d */
[----:B------:R-:W0:Y:S02]  /*0760*/  LDS R24, [R7+0x180] ;  /* 0x0001800007187984 */ /* 0x000e240000000800 */
[----:B------:R-:W-:Y:S02]  /*0770*/  FFMA R9, R25, R9, R8 ;  /* 0x0000000919097223 */ /* 0x000fe40000000008 */
[----:B------:R-:W-:Y:S02]  /*0780*/  LDS R25, [R7+0x240] ;  /* 0x0002400007197984 */ /* 0x000fe40000000800 */
[----:B0-----:R-:W-:-:S02]  /*0790*/  FFMA R10, R24, R10, R9 ;  /* 0x0000000a180a7223 */ /* 0x001fc40000000009 */
[----:B------:R-:W-:Y:S02]  /*07a0*/  LDS R24, [R7+0x200] ;  /* 0x0002000007187984 */ /* 0x000fe40000000800 */
[----:B------:R-:W-:Y:S02]  /*07b0*/  FFMA R27, R27, R11, R10 ;  /* 0x0000000b1b1b7223 */ /* 0x000fe4000000000a */
[----:B------:R-:W0:Y:S02]  /*07c0*/  LDS.128 R8, [R4+0x20] ;  /* 0x0000200004087984 */ /* 0x000e240000000c00 */
[----:B0-----:R-:W-:Y:S02]  /*07d0*/  FFMA R8, R8, R24, R27 ;  /* 0x0000001808087223 */ /* 0x001fe4000000001b */
[----:B------:R-:W0:Y:S02]  /*07e0*/  LDS R24, [R7+0x280] ;  /* 0x0002800007187984 */ /* 0x000e240000000800 */
[----:B------:R-:W-:-:S02]  /*07f0*/  FFMA R9, R25, R9, R8 ;  /* 0x0000000919097223 */ /* 0x000fc40000000008 */
[----:B------:R-:W1:Y:S04]  /*0800*/  LDS R27, [R7+0x2c0] ;  /* 0x0002c000071b7984 */ /* 0x000e680000000800 */
[----:B------:R-:W-:Y:S01]  /*0810*/  LDS R25, [R7+0x340] ;  /* 0x0003400007197984 */ /* 0x000fe20000000800 */
[----:B0-----:R-:W-:-:S03]  /*0820*/  FFMA R10, R24, R10, R9 ;  /* 0x0000000a180a7223 */ /* 0x001fc60000000009 */
[----:B------:R-:W-:Y:S01]  /*0830*/  LDS R24, [R7+0x300] ;  /* 0x0003000007187984 */ /* 0x000fe20000000800 */
[----:B-1----:R-:W-:-:S03]  /*0840*/  FFMA R27, R27, R11, R10 ;  /* 0x0000000b1b1b7223 */ /* 0x002fc6000000000a */
[----:B------:R-:W0:Y:S02]  /*0850*/  LDS.128 R8, [R4+0x30] ;  /* 0x0000300004087984 */ /* 0x000e240000000c00 */
[----:B0-----:R-:W-:Y:S01]  /*0860*/  FFMA R8, R8, R24, R27 ;  /* 0x0000001808087223 */ /* 0x001fe2000000001b */
[----:B------:R-:W-:Y:S01]  /*0870*/  IMAD.WIDE.U32 R26, R20, 0x4, R14 ;  /* 0x00000004141a7825 */ /* 0x000fe200078e000e */
[----:B------:R-:W0:Y:S03]  /*0880*/  LDS R24, [R7+0x380] ;  /* 0x0003800007187984 */ /* 0x000e260000000800 */
[----:B------:R-:W-:-:S04]  /*0890*/  FFMA R9, R25, R9, R8 ;  /* 0x0000000919097223 */ /* 0x000fc80000000008 */
        /* <DEDUP_REMOVED lines=34> */
[----:B------:R-:W-:Y:S01]  /*0ac0*/  FFMA R9, R25, R9, R8 ;  /* 0x0000000919097223 */ /* 0x000fe20000000008 */
[----:B------:R-:W-:Y:S01]  /*0ad0*/  IADD3 R25, PT, PT, R20, 0x10, RZ ;  /* 0x0000001014197810 */ /* 0x000fe20007ffe0ff */
[----:B------:R-:W1:Y:S02]  /*0ae0*/  LDS R27, [R7+0x2c0] ;  /* 0x0002c000071b7984 */ /* 0x000e640000000800 */
[----:B0-----:R-:W-:-:S02]  /*0af0*/  FFMA R10, R24, R10, R9 ;  /* 0x0000000a180a7223 */ /* 0x001fc40000000009 */
[----:B------:R-:W-:Y:S02]  /*0b00*/  LDS R24, [R7+0x300] ;  /* 0x0003000007187984 */ /* 0x000fe40000000800 */
[----:B-1----:R-:W-:Y:S02]  /*0b10*/  FFMA R27, R27, R11, R10 ;  /* 0x0000000b1b1b7223 */ /* 0x002fe4000000000a */
[----:B------:R-:W0:Y:S02]  /*0b20*/  LDS.128 R8, [R4+0x30] ;  /* 0x0000300004087984 */ /* 0x000e240000000c00 */
[----:B0-----:R-:W-:Y:S01]  /*0b30*/  FFMA R29, R8, R24, R27 ;  /* 0x00000018081d7223 */ /* 0x001fe2000000001b */
[----:B------:R-:W-:Y:S01]  /*0b40*/  IMAD.WIDE.U32 R24, R25, 0x4, R14 ;  /* 0x0000000419187825 */ /* 0x000fe200078e000e */
[----:B------:R-:W-:Y:S03]  /*0b50*/  LDS R8, [R7+0x3c0] ;  /* 0x0003c00007087984 */ /* 0x000fe60000000800 */
[----:B------:R-:W-:Y:S01]  /*0b60*/  FFMA R28, R28, R9, R29 ;  /* 0x000000091c1c7223 */ /* 0x000fe2000000001d */
[----:B------:R-:W-:Y:S01]  /*0b70*/  IMAD.WIDE.U32 R26, R23, 0x4, R12 ;  /* 0x00000004171a7825 */ /* 0x000fe200078e000c */
[----:B------:R-:W0:Y:S01]  /*0b80*/  LDS R9, [R7+0x380] ;  /* 0x0003800007097984 */ /* 0x000e220000000800 */
[----:B------:R-:W-:Y:S06]  /*0b90*/  BAR.SYNC.DEFER_BLOCKING 0x0 ;  /* 0x0000000000007b1d */ /* 0x000fec0000010000 */
[----:B------:R-:W2:Y:S04]  /*0ba0*/  LDG.E R25, desc[UR10][R24.64] ;  /* 0x0000000a18197981 */ /* 0x000ea8000c1e1900 */
[----:B------:R-:W3:Y:S01]  /*0bb0*/  LDG.E R27, desc[UR10][R26.64] ;  /* 0x0000000a1a1b7981 */ /* 0x000ee2000c1e1900 */
[----:B------:R-:W-:Y:S01]  /*0bc0*/  UIADD3 UR7, UPT, UPT, UR7, 0x4, URZ ;  /* 0x0000000407077890 */ /* 0x000fe2000fffe0ff */
[----:B------:R-:W-:-:S02]  /*0bd0*/  IADD3 R20, PT, PT, R20, 0x40, RZ ;  /* 0x0000004014147810 */ /* 0x000fc40007ffe0ff */
[C---:B------:R-:W-:Y:S01]  /*0be0*/  LEA R23, R16.reuse, R23, 0x6 ;  /* 0x0000001710177211 */ /* 0x040fe200078e30ff */
[----:B------:R-:W-:Y:S01]  /*0bf0*/  UISETP.NE.AND UP1, UPT, UR7, URZ, UPT ;  /* 0x000000ff0700728c */ /* 0x000fe2000bf25270 */
[C---:B------:R-:W-:Y:S01]  /*0c00*/  LEA R21, R16.reuse, R21, 0x6 ;  /* 0x0000001510157211 */ /* 0x040fe200078e30ff */
[----:B0-----:R-:W-:Y:S01]  /*0c10*/  FFMA R9, R9, R10, R28 ;  /* 0x0000000a09097223 */ /* 0x001fe2000000001c */
[C---:B------:R-:W-:Y:S02]  /*0c20*/  LEA R19, R16.reuse, R19, 0x6 ;  /* 0x0000001310137211 */ /* 0x040fe400078e30ff */
[----:B------:R-:W-:Y:S01]  /*0c30*/  LEA R17, R16, R17, 0x6 ;  /* 0x0000001110117211 */ /* 0x000fe200078e30ff */
[----:B------:R-:W-:Y:S01]  /*0c40*/  FFMA R9, R8, R11, R9 ;  /* 0x0000000b08097223 */ /* 0x000fe20000000009 */
[----:B--2---:R-:W-:Y:S04]  /*0c50*/  STS [R22], R25 ;  /* 0x0000001916007388 */ /* 0x004fe80000000800 */
[----:B---3--:R-:W-:Y:S01]  /*0c60*/  STS [R2], R27 ;  /* 0x0000001b02007388 */ /* 0x008fe20000000800 */
[----:B------:R-:W-:Y:S06]  /*0c70*/  BAR.SYNC.DEFER_BLOCKING 0x0 ;  /* 0x0000000000007b1d */ /* 0x000fec0000010000 */
[----:B------:R-:W-:Y:S04]  /*0c80*/  LDS R26, [R7] ;  /* 0x00000000071a7984 */ /* 0x000fe80000000800 */
[----:B------:R-:W0:Y:S04]  /*0c90*/  LDS.128 R12, [R4] ;  /* 0x00000000040c7984 */ /* 0x000e280000000c00 */
[----:B------:R-:W1:Y:S04]  /*0ca0*/  LDS R24, [R7+0x40] ;  /* 0x0000400007187984 */ /* 0x000e680000000800 */
[----:B------:R-:W2:Y:S04]  /*0cb0*/  LDS R29, [R7+0x80] ;  /* 0x00008000071d7984 */ /* 0x000ea80000000800 */
[----:B------:R-:W-:Y:S04]  /*0cc0*/  LDS R25, [R7+0x180] ;  /* 0x0001800007197984 */ /* 0x000fe80000000800 */
[----:B------:R-:W-:Y:S01]  /*0cd0*/  LDS R27, [R7+0x1c0] ;  /* 0x0001c000071b7984 */ /* 0x000fe20000000800 */
[----:B0-----:R-:W-:-:S03]  /*0ce0*/  FFMA R9, R12, R26, R9 ;  /* 0x0000001a0c097223 */ /* 0x001fc60000000009 */
[----:B------:R-:W0:Y:S01]  /*0cf0*/  LDS R26, [R7+0xc0] ;  /* 0x0000c000071a7984 */ /* 0x000e220000000800 */
[----:B-1----:R-:W-:-:S03]  /*0d00*/  FFMA R24, R24, R13, R9 ;  /* 0x0000000d18187223 */ /* 0x002fc60000000009 */
[----:B------:R-:W-:Y:S01]  /*0d10*/  LDS R13, [R7+0x100] ;  /* 0x00010000070d7984 */ /* 0x000fe20000000800 */
[----:B--2---:R-:W-:-:S03]  /*0d20*/  FFMA R14, R29, R14, R24 ;  /* 0x0000000e1d0e7223 */ /* 0x004fc60000000018 */
[----:B------:R-:W1:Y:S04]  /*0d30*/  LDS.128 R8, [R4+0x10] ;  /* 0x0000100004087984 */ /* 0x000e680000000c00 */
[----:B------:R-:W2:Y:S04]  /*0d40*/  LDS R12, [R7+0x140] ;  /* 0x00014000070c7984 */ /* 0x000ea80000000800 */
[----:B------:R-:W-:Y:S01]  /*0d50*/  LDS R24, [R7+0x3c0] ;  /* 0x0003c00007187984 */ /* 0x000fe20000000800 */
[----:B0-----:R-:W-:-:S04]  /*0d60*/  FFMA R15, R26, R15, R14 ;  /* 0x0000000f1a0f7223 */ /* 0x001fc8000000000e */
[----:B-1----:R-:W-:Y:S02]  /*0d70*/  FFMA R13, R8, R13, R15 ;  /* 0x0000000d080d7223 */ /* 0x002fe4000000000f */
[----:B------:R-:W-:Y:S02]  /*0d80*/  LDS R8, [R7+0x240] ;  /* 0x0002400007087984 */ /* 0x000fe40000000800 */
[----:B--2---:R-:W-:Y:S02]  /*0d90*/  FFMA R22, R12, R9, R13 ;  /* 0x000000090c167223 */ /* 0x004fe4000000000d */
[----:B------:R-:W-:Y:S02]  /*0da0*/  LDS R9, [R7+0x200] ;  /* 0x0002000007097984 */ /* 0x000fe40000000800 */
[----:B------:R-:W-:Y:S02]  /*0db0*/  FFMA R10, R25, R10, R22 ;  /* 0x0000000a190a7223 */ /* 0x000fe40000000016 */
[----:B------:R-:W0:Y:S02]  /*0dc0*/  LDS.128 R12, [R4+0x20] ;  /* 0x00002000040c7984 */ /* 0x000e240000000c00 */
[----:B------:R-:W-:-:S02]  /*0dd0*/  FFMA R11, R27, R11, R10 ;  /* 0x0000000b1b0b7223 */ /* 0x000fc4000000000a */
[----:B------:R-:W1:Y:S04]  /*0de0*/  LDS R25, [R7+0x280] ;  /* 0x0002800007197984 */ /* 0x000e680000000800 */
[----:B------:R-:W-:Y:S04]  /*0df0*/  LDS R27, [R7+0x300] ;  /* 0x00030000071b7984 */ /* 0x000fe80000000800 */
[----:B------:R-:W-:Y:S01]  /*0e00*/  LDS R22, [R7+0x340] ;  /* 0x0003400007167984 */ /* 0x000fe20000000800 */
[----:B0-----:R-:W-:-:S03]  /*0e10*/  FFMA R9, R12, R9, R11 ;  /* 0x000000090c097223 */ /* 0x001fc6000000000b */
[----:B------:R-:W0:Y:S01]  /*0e20*/  LDS R12, [R7+0x2c0] ;  /* 0x0002c000070c7984 */ /* 0x000e220000000800 */
[----:B------:R-:W-:-:S03]  /*0e30*/  FFMA R26, R8, R13, R9 ;  /* 0x0000000d081a7223 */ /* 0x000fc60000000009 */
[----:B------:R-:W2:Y:S01]  /*0e40*/  LDS.128 R8, [R4+0x30] ;  /* 0x0000300004087984 */ /* 0x000ea20000000c00 */
[----:B-1----:R-:W-:-:S03]  /*0e50*/  FFMA R25, R25, R14, R26 ;  /* 0x0000000e19197223 */ /* 0x002fc6000000001a */
[----:B------:R-:W1:Y:S01]  /*0e60*/  LDS R13, [R7+0x380] ;  /* 0x00038000070d7984 */ /* 0x000e620000000800 */
[----:B0-----:R-:W-:-:S04]  /*0e70*/  FFMA R15, R12, R15, R25 ;  /* 0x0000000f0c0f7223 */ /* 0x001fc80000000019 */
[----:B--2---:R-:W-:-:S04]  /*0e80*/  FFMA R15, R8, R27, R15 ;  /* 0x0000001b080f7223 */ /* 0x004fc8000000000f */
[----:B------:R-:W-:-:S04]  /*0e90*/  FFMA R22, R22, R9, R15 ;  /* 0x0000000916167223 */ /* 0x000fc8000000000f */
[----:B-1----:R-:W-:-:S04]  /*0ea0*/  FFMA R13, R13, R10, R22 ;  /* 0x0000000a0d0d7223 */ /* 0x002fc80000000016 */
[----:B------:R-:W-:Y:S01]  /*0eb0*/  FFMA R25, R24, R11, R13 ;  /* 0x0000000b18197223 */ /* 0x000fe2000000000d */
[----:B------:R-:W-:Y:S06]  /*0ec0*/  BRA.U UP1, `(.L_x_18) ;  /* 0xfffffff501047547 */ /* 0x000fec000b83ffff */
.L_x_17:
[----:B------:R-:W-:Y:S01]  /*0ed0*/  LEA R20, R18, R3, 0x4 ;  /* 0x0000000312147211 */ /* 0x000fe200078e20ff */
[----:B------:R-:W-:Y:S06]  /*0ee0*/  BRA.U !UP0, `(.L_x_16) ;  /* 0x0000000908747547 */ /* 0x000fec000b800000 */
[----:B------:R-:W-:Y:S02]  /*0ef0*/  UISETP.NE.AND UP0, UPT, UR8, 0x1, UPT ;  /* 0x000000010800788c */ /* 0x000fe4000bf05270 */
[----:B------:R-:W-:-:S04]  /*0f00*/  ULOP3.LUT UR4, UR4, 0x1, URZ, 0xc0, !UPT ;  /* 0x0000000104047892 */ /* 0x000fc8000f8ec0ff */
[----:B------:R-:W-:-:S03]  /*0f10*/  UISETP.NE.U32.AND UP1, UPT, UR4, 0x1, UPT ;  /* 0x000000010400788c */ /* 0x000fc6000bf25070 */
[----:B------:R-:W-:Y:S08]  /*0f20*/  BRA.U !UP0, `(.L_x_19) ;  /* 0x0000000508907547 */ /* 0x000ff0000b800000 */
[----:B------:R-:W0:Y:S01]  /*0f30*/  LDC.64 R18, c[0x0][0x380] ;  /* 0x0000e000ff127b82 */ /* 0x000e220000000a00 */
[----:B------:R-:W1:Y:S01]  /*0f40*/  LDCU UR4, c[0x0][0x39c] ;  /* 0x00007380ff0477ac */ /* 0x000e620008000800 */
[C---:B------:R-:W-:Y:S02]  /*0f50*/  LEA R23, R5.reuse, R0, 0x4 ;  /* 0x0000000005177211 */ /* 0x040fe400078e20ff */
[----:B------:R-:W-:-:S04]  /*0f60*/  LEA R27, R5, R6, 0x4 ;  /* 0x00000006051b7211 */ /* 0x000fc800078e20ff */
[----:B------:R-:W2:Y:S01]  /*0f70*/  LDC.64 R16, c[0x0][0x388] ;  /* 0x0000e200ff107b82 */ /* 0x000ea20000000a00 */
[----:B-1----:R-:W-:Y:S02]  /*0f80*/  IMAD R9, R23, UR4, R20 ;  /* 0x0000000417097c24 */ /* 0x002fe4000f8e0214 */
[----:B0-----:R-:W-:-:S05]  /*0f90*/  IMAD.WIDE.U32 R10, R27, 0x4, R18 ;  /* 0x000000041b0a7825 */ /* 0x001fca00078e0012 */
[----:B------:R-:W-:Y:S01]  /*0fa0*/  BAR.SYNC.DEFER_BLOCKING 0x0 ;  /* 0x0000000000007b1d */ /* 0x000fe20000010000 */
[----:B--2---:R-:W-:-:S05]  /*0fb0*/  IMAD.WIDE.U32 R8, R9, 0x4, R16 ;  /* 0x0000000409087825 */ /* 0x004fca00078e0010 */
[----:B------:R-:W2:Y:S04]  /*0fc0*/  LDG.E R10, desc[UR10][R10.64] ;  /* 0x0000000a0a0a7981 */ /* 0x000ea8000c1e1900 */
[----:B------:R-:W3:Y:S01]  /*0fd0*/  LDG.E R22, desc[UR10][R8.64] ;  /* 0x0000000a08167981 */ /* 0x000ee2000c1e1900 */
[C---:B------:R-:W-:Y:S02]  /*0fe0*/  LEA R21, R3.reuse, R4, 0x2 ;  /* 0x0000000403157211 */ /* 0x040fe400078e10ff */
[----:B------:R-:W-:Y:S02]  /*0ff0*/  LEA R7, R3, UR6, 0x2 ;  /* 0x0000000603077c11 */ /* 0x000fe4000f8e10ff */
[----:B------:R-:W-:Y:S02]  /*1000*/  IADD3 R23, PT, PT, R23, 0x10, RZ ;  /* 0x0000001017177810 */ /* 0x000fe40007ffe0ff */
[----:B------:R-:W-:-:S03]  /*1010*/  IADD3 R27, PT, PT, R27, 0x10, RZ ;  /* 0x000000101b1b7810 */ /* 0x000fc60007ffe0ff */
[----:B------:R-:W-:Y:S01]  /*1020*/  IMAD R23, R23, UR4, R20 ;  /* 0x0000000417177c24 */ /* 0x000fe2000f8e0214 */
[----:B--2---:R-:W-:Y:S04]  /*1030*/  STS [R21], R10 ;  /* 0x0000000a15007388 */ /* 0x004fe80000000800 */
[----:B---3--:R-:W-:Y:S01]  /*1040*/  STS [R2], R22 ;  /* 0x0000001602007388 */ /* 0x008fe20000000800 */
[----:B------:R-:W-:Y:S06]  /*1050*/  BAR.SYNC.DEFER_BLOCKING 0x0 ;  /* 0x0000000000007b1d */ /* 0x000fec0000010000 */
[----:B------:R-:W-:Y:S04]  /*1060*/  LDS R24, [R7] ;  /* 0x0000000007187984 */ /* 0x000fe80000000800 */
[----:B------:R-:W0:Y:S04]  /*1070*/  LDS.128 R12, [R4] ;  /* 0x00000000040c7984 */ /* 0x000e280000000c00 */
[----:B------:R-:W1:Y:S04]  /*1080*/  LDS R26, [R7+0x40] ;  /* 0x00004000071a7984 */ /* 0x000e680000000800 */
[----:B------:R-:W2:Y:S04]  /*1090*/  LDS R29, [R7+0x80] ;  /* 0x00008000071d7984 */ /* 0x000ea80000000800 */
[----:B------:R-:W-:Y:S04]  /*10a0*/  LDS.128 R8, [R4+0x10] ;  /* 0x0000100004087984 */ /* 0x000fe80000000c00 */
[----:B------:R-:W-:Y:S01]  /*10b0*/  LDS R22, [R7+0x140] ;  /* 0x0001400007167984 */ /* 0x000fe20000000800 */
[----:B0-----:R-:W-:-:S03]  /*10c0*/  FFMA R24, R12, R24, R25 ;  /* 0x000000180c187223 */ /* 0x001fc60000000019 */
[----:B------:R-:W0:Y:S01]  /*10d0*/  LDS R12, [R7+0xc0] ;  /* 0x0000c000070c7984 */ /* 0x000e220000000800 */
[----:B-1----:R-:W-:-:S03]  /*10e0*/  FFMA R24, R26, R13, R24 ;  /* 0x0000000d1a187223 */ /* 0x002fc60000000018 */
[----:B------:R-:W1:Y:S01]  /*10f0*/  LDS R13, [R7+0x100] ;  /* 0x00010000070d7984 */ /* 0x000e620000000800 */
[----:B--2---:R-:W-:-:S03]  /*1100*/  FFMA R29, R29, R14, R24 ;  /* 0x0000000e1d1d7223 */ /* 0x004fc60000000018 */
[----:B------:R-:W2:Y:S04]  /*1110*/  LDS R25, [R7+0x180] ;  /* 0x0001800007197984 */ /* 0x000ea80000000800 */
[----:B------:R-:W-:Y:S04]  /*1120*/  LDS R26, [R7+0x2c0] ;  /* 0x0002c000071a7984 */ /* 0x000fe80000000800 */
[----:B------:R-:W-:Y:S01]  /*1130*/  LDS R24, [R7+0x3c0] ;  /* 0x0003c00007187984 */ /* 0x000fe20000000800 */
[----:B0-----:R-:W-:-:S03]  /*1140*/  FFMA R15, R12, R15, R29 ;  /* 0x0000000f0c0f7223 */ /* 0x001fc6000000001d */
[----:B------:R-:W-:Y:S01]  /*1150*/  LDS R29, [R7+0x200] ;  /* 0x00020000071d7984 */ /* 0x000fe20000000800 */
[----:B-1----:R-:W-:-:S03]  /*1160*/  FFMA R13, R8, R13, R15 ;  /* 0x0000000d080d7223 */ /* 0x002fc6000000000f */
[----:B------:R-:W0:Y:S01]  /*1170*/  LDS R8, [R7+0x1c0] ;  /* 0x0001c00007087984 */ /* 0x000e220000000800 */
[----:B------:R-:W-:-:S03]  /*1180*/  FFMA R22, R22, R9, R13 ;  /* 0x0000000916167223 */ /* 0x000fc6000000000d */
[----:B------:R-:W1:Y:S01]  /*1190*/  LDS.128 R12, [R4+0x20] ;  /* 0x00002000040c7984 */ /* 0x000e620000000c00 */
[----:B--2---:R-:W-:Y:S01]  /*11a0*/  FFMA R25, R25, R10, R22 ;  /* 0x0000000a19197223 */ /* 0x004fe20000000016 */
[----:B------:R-:W-:Y:S02]  /*11b0*/  IMAD.WIDE.U32 R22, R23, 0x4, R16 ;  /* 0x0000000417167825 */ /* 0x000fe400078e0010 */
[----:B------:R-:W2:Y:S04]  /*11c0*/  LDS R10, [R7+0x240] ;  /* 0x00024000070a7984 */ /* 0x000ea80000000800 */
[----:B------:R-:W3:Y:S01]  /*11d0*/  LDS R9, [R7+0x280] ;  /* 0x0002800007097984 */ /* 0x000ee20000000800 */
[----:B0-----:R-:W-:-:S04]  /*11e0*/  FFMA R11, R8, R11, R25 ;  /* 0x0000000b080b7223 */ /* 0x001fc80000000019 */
[----:B-1----:R-:W-:Y:S02]  /*11f0*/  FFMA R11, R12, R29, R11 ;  /* 0x0000001d0c0b7223 */ /* 0x002fe4000000000b */
[----:B------:R-:W-:Y:S02]  /*1200*/  LDS R29, [R7+0x380] ;  /* 0x00038000071d7984 */ /* 0x000fe40000000800 */
[----:B--2---:R-:W-:Y:S01]  /*1210*/  FFMA R10, R10, R13, R11 ;  /* 0x0000000d0a0a7223 */ /* 0x004fe2000000000b */
[----:B------:R-:W-:Y:S02]  /*1220*/  IMAD.WIDE.U32 R12, R27, 0x4, R18 ;  /* 0x000000041b0c7825 */ /* 0x000fe400078e0012 */
[----:B------:R-:W-:Y:S02]  /*1230*/  LDS R27, [R7+0x300] ;  /* 0x00030000071b7984 */ /* 0x000fe40000000800 */
[----:B---3--:R-:W-:Y:S02]  /*1240*/  FFMA R28, R9, R14, R10 ;  /* 0x0000000e091c7223 */ /* 0x008fe4000000000a */
[----:B------:R-:W-:Y:S04]  /*1250*/  LDS R14, [R7+0x340] ;  /* 0x00034000070e7984 */ /* 0x000fe80000000800 */
[----:B------:R-:W0:Y:S01]  /*1260*/  LDS.128 R16, [R4+0x30] ;  /* 0x0000300004107984 */ /* 0x000e220000000c00 */
[----:B------:R-:W-:Y:S06]  /*1270*/  BAR.SYNC.DEFER_BLOCKING 0x0 ;  /* 0x0000000000007b1d */ /* 0x000fec0000010000 */
[----:B------:R-:W2:Y:S04]  /*1280*/  LDG.E R12, desc[UR10][R12.64] ;  /* 0x0000000a0c0c7981 */ /* 0x000ea8000c1e1900 */
[----:B------:R-:W3:Y:S01]  /*1290*/  LDG.E R23, desc[UR10][R22.64] ;  /* 0x0000000a16177981 */ /* 0x000ee2000c1e1900 */
[----:B------:R-:W-:Y:S01]  /*12a0*/  FFMA R15, R26, R15, R28 ;  /* 0x0000000f1a0f7223 */ /* 0x000fe2000000001c */
[----:B------:R-:W-:-:S03]  /*12b0*/  IADD3 R5, PT, PT, R5, 0x2, RZ ;  /* 0x0000000205057810 */ /* 0x000fc60007ffe0ff */
[----:B0-----:R-:W-:-:S04]  /*12c0*/  FFMA R15, R16, R27, R15 ;  /* 0x0000001b100f7223 */ /* 0x001fc8000000000f */
[----:B------:R-:W-:-:S04]  /*12d0*/  FFMA R14, R14, R17, R15 ;  /* 0x000000110e0e7223 */ /* 0x000fc8000000000f */
[----:B------:R-:W-:-:S04]  /*12e0*/  FFMA R29, R29, R18, R14 ;  /* 0x000000121d1d7223 */ /* 0x000fc8000000000e */
        /* <DEDUP_REMOVED lines=8> */
[----:B------:R-:W3:Y:S04]  /*1370*/  LDS R22, [R7+0xc0] ;  /* 0x0000c00007167984 */ /* 0x000ee80000000800 */
[----:B------:R-:W-:Y:S04]  /*1380*/  LDS R23, [R7+0x100] ;  /* 0x0001000007177984 */ /* 0x000fe80000000800 */
[----:B------:R-:W4:Y:S04]  /*1390*/  LDS.128 R12, [R4+0x10] ;  /* 0x00001000040c7984 */ /* 0x000f280000000c00 */
[----:B------:R-:W5:Y:S04]  /*13a0*/  LDS R26, [R7+0x140] ;  /* 0x00014000071a7984 */ /* 0x000f680000000800 */
[----:B------:R-:W5:Y:S04]  /*13b0*/  LDS R21, [R7+0x180] ;  /* 0x0001800007157984 */ /* 0x000f680000000800 */
[----:B------:R-:W5:Y:S01]  /*13c0*/  LDS R24, [R7+0x1c0] ;  /* 0x0001c00007187984 */ /* 0x000f620000000800 */
[----:B0-----:R-:W-:-:S03]  /*13d0*/  FFMA R19, R8, R25, R19 ;  /* 0x0000001908137223 */ /* 0x001fc60000000013 */
[----:B------:R-:W-:Y:S01]  /*13e0*/  LDS R25, [R7+0x200] ;  /* 0x0002000007197984 */ /* 0x000fe20000000800 */
[----:B-1----:R-:W-:-:S03]  /*13f0*/  FFMA R28, R28, R9, R19 ;  /* 0x000000091c1c7223 */ /* 0x002fc60000000013 */
[----:B------:R-:W0:Y:S01]  /*1400*/  LDS.128 R16, [R4+0x20] ;  /* 0x0000200004107984 */ /* 0x000e220000000c00 */
[----:B--2---:R-:W-:-:S04]  /*1410*/  FFMA R27, R27, R10, R28 ;  /* 0x0000000a1b1b7223 */ /* 0x004fc8000000001c */
[----:B---3--:R-:W-:Y:S02]  /*1420*/  FFMA R11, R22, R11, R27 ;  /* 0x0000000b160b7223 */ /* 0x008fe4000000001b */
[----:B------:R-:W1:Y:S02]  /*1430*/  LDS R22, [R7+0x240] ;  /* 0x0002400007167984 */ /* 0x000e640000000800 */
[----:B----4-:R-:W-:Y:S02]  /*1440*/  FFMA R11, R12, R23, R11 ;  /* 0x000000170c0b7223 */ /* 0x010fe4000000000b */
[----:B------:R-:W2:Y:S02]  /*1450*/  LDS R23, [R7+0x280] ;  /* 0x0002800007177984 */ /* 0x000ea40000000800 */
[----:B-----5:R-:W-:Y:S02]  /*1460*/  FFMA R26, R26, R13, R11 ;  /* 0x0000000d1a1a7223 */ /* 0x020fe4000000000b */
[----:B------:R-:W3:Y:S02]  /*1470*/  LDS R12, [R7+0x2c0] ;  /* 0x0002c000070c7984 */ /* 0x000ee40000000800 */
[----:B------:R-:W-:-:S02]  /*1480*/  FFMA R27, R21, R14, R26 ;  /* 0x0000000e151b7223 */ /* 0x000fc4000000001a */
[----:B------:R-:W-:Y:S02]  /*1490*/  LDS R21, [R7+0x300] ;  /* 0x0003000007157984 */ /* 0x000fe40000000800 */
[----:B------:R-:W-:Y:S02]  /*14a0*/  FFMA R15, R24, R15, R27 ;  /* 0x0000000f180f7223 */ /* 0x000fe4000000001b */
[----:B------:R-:W4:Y:S04]  /*14b0*/  LDS.128 R8, [R4+0x30] ;  /* 0x0000300004087984 */ /* 0x000f280000000c00 */
[----:B------:R-:W5:Y:S04]  /*14c0*/  LDS R14, [R7+0x340] ;  /* 0x00034000070e7984 */ /* 0x000f680000000800 */
[----:B------:R-:W5:Y:S04]  /*14d0*/  LDS R13, [R7+0x380] ;  /* 0x00038000070d7984 */ /* 0x000f680000000800 */
[----:B------:R-:W5:Y:S01]  /*14e0*/  LDS R26, [R7+0x3c0] ;  /* 0x0003c000071a7984 */ /* 0x000f620000000800 */
[----:B0-----:R-:W-:-:S04]  /*14f0*/  FFMA R15, R16, R25, R15 ;  /* 0x00000019100f7223 */ /* 0x001fc8000000000f */
[----:B-1----:R-:W-:-:S04]  /*1500*/  FFMA R22, R22, R17, R15 ;  /* 0x0000001116167223 */ /* 0x002fc8000000000f */
[----:B--2---:R-:W-:-:S04]  /*1510*/  FFMA R23, R23, R18, R22 ;  /* 0x0000001217177223 */ /* 0x004fc80000000016 */
[----:B---3--:R-:W-:-:S04]  /*1520*/  FFMA R19, R12, R19, R23 ;  /* 0x000000130c137223 */ /* 0x008fc80000000017 */
[----:B----4-:R-:W-:-:S04]  /*1530*/  FFMA R19, R8, R21, R19 ;  /* 0x0000001508137223 */ /* 0x010fc80000000013 */
[----:B-----5:R-:W-:-:S04]  /*1540*/  FFMA R14, R14, R9, R19 ;  /* 0x000000090e0e7223 */ /* 0x020fc80000000013 */
[----:B------:R-:W-:-:S04]  /*1550*/  FFMA R13, R13, R10, R14 ;  /* 0x0000000a0d0d7223 */ /* 0x000fc8000000000e */
[----:B------:R-:W-:-:S07]  /*1560*/  FFMA R25, R26, R11, R13 ;  /* 0x0000000b1a197223 */ /* 0x000fce000000000d */
.L_x_19:
[----:B------:R-:W-:Y:S05]  /*1570*/  BRA.U UP1, `(.L_x_16) ;  /* 0x0000000101d07547 */ /* 0x000fea000b800000 */
        /* <DEDUP_REMOVED lines=25> */
[----:B------:R-:W5:Y:S04]  /*1710*/  LDS R2, [R3+0x1c0] ;  /* 0x0001c00003027984 */ /* 0x000f680000000800 */
[----:B------:R-:W-:Y:S04]  /*1720*/  LDS R5, [R3+0x200] ;  /* 0x0002000003057984 */ /* 0x000fe80000000800 */
[----:B------:R-:W5:Y:S01]  /*1730*/  LDS.128 R16, [R4+0x20] ;  /* 0x0000200004107984 */ /* 0x000f620000000c00 */
[----:B0-----:R-:W-:-:S03]  /*1740*/  FFMA R8, R8, R20, R25 ;  /* 0x0000001408087223 */ /* 0x001fc60000000019 */
[----:B------:R-:W0:Y:S01]  /*1750*/  LDS R0, [R3+0x240] ;  /* 0x0002400003007984 */ /* 0x000e220000000800 */
[----:B-1----:R-:W-:-:S03]  /*1760*/  FFMA R9, R21, R9, R8 ;  /* 0x0000000915097223 */ /* 0x002fc60000000008 */
[----:B------:R-:W1:Y:S01]  /*1770*/  LDS R25, [R3+0x280] ;  /* 0x0002800003197984 */ /* 0x000e620000000800 */
[----:B--2---:R-:W-:-:S03]  /*1780*/  FFMA R29, R22, R10, R9 ;  /* 0x0000000a161d7223 */ /* 0x004fc60000000009 */
[----:B------:R-:W2:Y:S01]  /*1790*/  LDS R8, [R3+0x2c0] ;  /* 0x0002c00003087984 */ /* 0x000ea20000000800 */
[----:B---3--:R-:W-:-:S03]  /*17a0*/  FFMA R11, R24, R11, R29 ;  /* 0x0000000b180b7223 */ /* 0x008fc6000000001d */
[----:B------:R-:W-:Y:S04]  /*17b0*/  LDS R9, [R3+0x300] ;  /* 0x0003000003097984 */ /* 0x000fe80000000800 */
[----:B------:R-:W3:Y:S01]  /*17c0*/  LDS.128 R20, [R4+0x30] ;  /* 0x0000300004147984 */ /* 0x000ee20000000c00 */
[----:B----4-:R-:W-:-:S03]  /*17d0*/  FFMA R27, R12, R27, R11 ;  /* 0x0000001b0c1b7223 */ /* 0x010fc6000000000b */
[----:B------:R-:W4:Y:S01]  /*17e0*/  LDS R10, [R3+0x340] ;  /* 0x00034000030a7984 */ /* 0x000f220000000800 */
[----:B-----5:R-:W-:-:S03]  /*17f0*/  FFMA R12, R6, R13, R27 ;  /* 0x0000000d060c7223 */ /* 0x020fc6000000001b */
[----:B------:R-:W5:Y:S01]  /*1800*/  LDS R11, [R3+0x380] ;  /* 0x00038000030b7984 */ /* 0x000f620000000800 */
[----:B------:R-:W-:-:S03]  /*1810*/  FFMA R7, R7, R14, R12 ;  /* 0x0000000e07077223 */ /* 0x000fc6000000000c */
[----:B------:R-:W5:Y:S01]  /*1820*/  LDS R6, [R3+0x3c0] ;  /* 0x0003c00003067984 */ /* 0x000f620000000800 */
[----:B------:R-:W-:-:S04]  /*1830*/  FFMA R7, R2, R15, R7 ;  /* 0x0000000f02077223 */ /* 0x000fc80000000007 */
[----:B------:R-:W-:-:S04]  /*1840*/  FFMA R5, R16, R5, R7 ;  /* 0x0000000510057223 */ /* 0x000fc80000000007 */
[----:B0-----:R-:W-:-:S04]  /*1850*/  FFMA R0, R0, R17, R5 ;  /* 0x0000001100007223 */ /* 0x001fc80000000005 */
[----:B-1----:R-:W-:-:S04]  /*1860*/  FFMA R25, R25, R18, R0 ;  /* 0x0000001219197223 */ /* 0x002fc80000000000 */
[----:B--2---:R-:W-:-:S04]  /*1870*/  FFMA R19, R8, R19, R25 ;  /* 0x0000001308137223 */ /* 0x004fc80000000019 */
[----:B---3--:R-:W-:-:S04]  /*1880*/  FFMA R9, R20, R9, R19 ;  /* 0x0000000914097223 */ /* 0x008fc80000000013 */
[----:B----4-:R-:W-:-:S04]  /*1890*/  FFMA R10, R10, R21, R9 ;  /* 0x000000150a0a7223 */ /* 0x010fc80000000009 */
[----:B-----5:R-:W-:-:S04]  /*18a0*/  FFMA R11, R11, R22, R10 ;  /* 0x000000160b0b7223 */ /* 0x020fc8000000000a */
[----:B------:R-:W-:-:S07]  /*18b0*/  FFMA R25, R6, R23, R11 ;  /* 0x0000001706197223 */ /* 0x000fce000000000b */
.L_x_16:
[----:B------:R-:W0:Y:S01]  /*18c0*/  S2R R0, SR_CTAID.Y ;  /* 0x0000000000007919 */ /* 0x000e220000002600 */
[----:B------:R-:W1:Y:S01]  /*18d0*/  LDC.64 R2, c[0x0][0x390] ;  /* 0x0000e400ff027b82 */ /* 0x000e620000000a00 */
[----:B------:R-:W2:Y:S01]  /*18e0*/  LDCU UR4, c[0x0][0x39c] ;  /* 0x00007380ff0477ac */ /* 0x000ea20008000800 */
[----:B------:R-:W0:Y:S01]  /*18f0*/  S2R R5, SR_TID.Y ;  /* 0x0000000000057919 */ /* 0x000e220000002200 */
[----:B------:R-:W3:Y:S01]  /*1900*/  S2R R4, SR_CTAID.X ;  /* 0x0000000000047919 */ /* 0x000ee20000002500 */
[----:B------:R-:W3:Y:S01]  /*1910*/  S2R R7, SR_TID.X ;  /* 0x0000000000077919 */ /* 0x000ee20000002100 */
[----:B0-----:R-:W-:Y:S02]  /*1920*/  LEA R5, R0, R5, 0x4 ;  /* 0x0000000500057211 */ /* 0x001fe400078e20ff */
[----:B---3--:R-:W-:-:S05]  /*1930*/  LEA R4, R4, R7, 0x4 ;  /* 0x0000000704047211 */ /* 0x008fca00078e20ff */
[----:B--2---:R-:W-:-:S04]  /*1940*/  IMAD R5, R5, UR4, R4 ;  /* 0x0000000405057c24 */ /* 0x004fc8000f8e0204 */
[----:B-1----:R-:W-:-:S05]  /*1950*/  IMAD.WIDE.U32 R2, R5, 0x4, R2 ;  /* 0x0000000405027825 */ /* 0x002fca00078e0002 */
[----:B------:R-:W-:Y:S01]  /*1960*/  STG.E desc[UR10][R2.64], R25 ;  /* 0x0000001902007986 */ /* 0x000fe2000c10190a */
[----:B------:R-:W-:Y:S05]  /*1970*/  EXIT ;  /* 0x000000000000794d */ /* 0x000fea0003800000 */
.L_x_20:
        /* <DEDUP_REMOVED lines=16> */
.L_x_30:


//--------------------- .text._Z6gpu_v1PKfS0_Pfiii --------------------------
	.section	.text._Z6gpu_v1PKfS0_Pfiii,"ax",@progbits
	.align	128
        .global         _Z6gpu_v1PKfS0_Pfiii
        .type           _Z6gpu_v1PKfS0_Pfiii,@function
        .size           _Z6gpu_v1PKfS0_Pfiii,(.L_x_31 - _Z6gpu_v1PKfS0_Pfiii)
        .other          _Z6gpu_v1PKfS0_Pfiii,@"STO_CUDA_ENTRY STV_DEFAULT"
_Z6gpu_v1PKfS0_Pfiii:
.text._Z6gpu_v1PKfS0_Pfiii:
[----:B------:R-:W-:Y:S08]  /*0000*/  LDC R1, c[0x0][0x37c] ;  /* 0x0000df00ff017b82 */ /* 0x000ff00000000800 */
[----:B------:R-:W0:Y:S01]  /*0010*/  LDC R0, c[0x0][0x3a0] ;  /* 0x0000e800ff007b82 */ /* 0x000e220000000800 */
[----:B------:R-:W1:Y:S01]  /*0020*/  S2R R2, SR_TID.Y ;  /* 0x0000000000027919 */ /* 0x000e620000002200 */
[----:B------:R-:W2:Y:S01]  /*0030*/  LDCU.64 UR4, c[0x0][0x358] ;  /* 0x00006b00ff0477ac */ /* 0x000ea20008000a00 */
[----:B------:R-:W-:Y:S01]  /*0040*/  HFMA2 R29, -RZ, RZ, 0, 0 ;  /* 0x00000000ff1d7431 */ /* 0x000fe200000001ff */
[----:B------:R-:W3:Y:S04]  /*0050*/  S2R R3, SR_TID.X ;  /* 0x0000000000037919 */ /* 0x000ee80000002100 */
[----:B------:R-:W1:Y:S08]  /*0060*/  LDC R17, c[0x0][0x364] ;  /* 0x0000d900ff117b82 */ /* 0x000e700000000800 */
[----:B------:R-:W1:Y:S08]  /*0070*/  S2UR UR6, SR_CTAID.Y ;  /* 0x00000000000679c3 */ /* 0x000e700000002600 */
[----:B------:R-:W3:Y:S01]  /*0080*/  S2UR UR7, SR_CTAID.X ;  /* 0x00000000000779c3 */ /* 0x000ee20000002500 */
[----:B0-----:R-:W-:-:S07]  /*0090*/  ISETP.GE.AND P0, PT, R0, 0x1, PT ;  /* 0x000000010000780c */ /* 0x001fce0003f06270 */
[----:B------:R-:W3:Y:S01]  /*00a0*/  LDC R16, c[0x0][0x360] ;  /* 0x0000d800ff107b82 */ /* 0x000ee20000000800 */
[----:B-1----:R-:W-:Y:S02]  /*00b0*/  IMAD R17, R17, UR6, R2 ;  /* 0x0000000611117c24 */ /* 0x002fe4000f8e0202 */
[----:B---3--:R-:W-:-:S03]  /*00c0*/  IMAD R16, R16, UR7, R3 ;  /* 0x0000000710107c24 */ /* 0x008fc6000f8e0203 */
[----:B--2---:R-:W-:Y:S05]  /*00d0*/  @!P0 BRA `(.L_x_21) ;  /* 0x0000000400f08947 */ /* 0x004fea0003800000 */
[C---:B------:R-:W-:Y:S01]  /*00e0*/  ISETP.GE.U32.AND P1, PT, R0.reuse, 0x8, PT ;  /* 0x000000080000780c */ /* 0x040fe20003f26070 */
[----:B------:R-:W-:Y:S01]  /*00f0*/  IMAD R19, R17, R0, RZ ;  /* 0x0000000011137224 */ /* 0x000fe200078e02ff */
[----:B------:R-:W-:Y:S02]  /*0100*/  LOP3.LUT R24, R0, 0x7, RZ, 0xc0, !PT ;  /* 0x0000000700187812 */ /* 0x000fe400078ec0ff */
[----:B------:R-:W-:Y:S02]  /*0110*/  MOV R29, RZ ;  /* 0x000000ff001d7202 */ /* 0x000fe40000000f00 */
[----:B------:R-:W-:Y:S02]  /*0120*/  ISETP.NE.AND P0, PT, R24, RZ, PT ;  /* 0x000000ff1800720c */ /* 0x000fe40003f05270 */
[----:B------:R-:W-:-:S05]  /*0130*/  MOV R20, RZ ;  /* 0x000000ff00147202 */ /* 0x000fca0000000f00 */
[----:B------:R-:W-:Y:S06]  /*0140*/  @!P1 BRA `(.L_x_22) ;  /* 0x0000000000c89947 */ /* 0x000fec0003800000 */
[----:B------:R-:W0:Y:S01]  /*0150*/  LDC.64 R2, c[0x0][0x380] ;  /* 0x0000e000ff027b82 */ /* 0x000e220000000a00 */
[----:B------:R-:W-:Y:S02]  /*0160*/  LOP3.LUT R20, R0, 0x7ffffff8, RZ, 0xc0, !PT ;  /* 0x7ffffff800147812 */ /* 0x000fe400078ec0ff */
[----:B------:R-:W-:Y:S02]  /*0170*/  MOV R29, RZ ;  /* 0x000000ff001d7202 */ /* 0x000fe40000000f00 */
[----:B------:R-:W-:Y:S02]  /*0180*/  MOV R21, R16 ;  /* 0x0000001000157202 */ /* 0x000fe40000000f00 */
[----:B------:R-:W-:Y:S01]  /*0190*/  IADD3 R18, PT, PT, -R20, RZ, RZ ;  /* 0x000000ff14127210 */ /* 0x000fe20007ffe1ff */
[----:B0-----:R-:W-:-:S03]  /*01a0*/  IMAD.WIDE.U32 R2, R19, 0x4, R2 ;  /* 0x0000000413027825 */ /* 0x001fc600078e0002 */
[----:B------:R-:W-:-:S04]  /*01b0*/  IADD3 R5, P1, PT, R2, 0x10, RZ ;  /* 0x0000001002057810 */ /* 0x000fc80007f3e0ff */
[----:B------:R-:W-:-:S09]  /*01c0*/  IADD3.X R4, PT, PT, RZ, R3, RZ, P1, !PT ;  /* 0x00000003ff047210 */ /* 0x000fd20000ffe4ff */
.L_x_23:
[----:B------:R-:W0:Y:S01]  /*01d0*/  LDC.64 R14, c[0x0][0x388] ;  /* 0x0000e200ff0e7b82 */ /* 0x000e220000000a00 */
[----:B------:R-:W-:Y:S02]  /*01e0*/  MOV R2, R5 ;  /* 0x0000000500027202 */ /* 0x000fe40000000f00 */
[----:B------:R-:W-:-:S05]  /*01f0*/  MOV R3, R4 ;  /* 0x0000000400037202 */ /* 0x000fca0000000f00 */
[----:B------:R-:W2:Y:S01]  /*0200*/  LDG.E R12, desc[UR4][R2.64+-0x10] ;  /* 0xfffff004020c7981 */ /* 0x000ea2000c1e1900 */
[----:B------:R-:W1:Y:S03]  /*0210*/  LDC R23, c[0x0][0x39c] ;  /* 0x0000e700ff177b82 */ /* 0x000e660000000800 */
[----:B------:R-:W3:Y:S04]  /*0220*/  LDG.E R22, desc[UR4][R2.64+-0xc] ;  /* 0xfffff40402167981 */ /* 0x000ee8000c1e1900 */
[----:B------:R-:W4:Y:S04]  /*0230*/  LDG.E R27, desc[UR4][R2.64+-0x8] ;  /* 0xfffff804021b7981 */ /* 0x000f28000c1e1900 */
[----:B------:R-:W5:Y:S01]  /*0240*/  LDG.E R26, desc[UR4][R2.64+-0x4] ;  /* 0xfffffc04021a7981 */ /* 0x000f62000c1e1900 */
[----:B0-----:R-:W-:-:S05]  /*0250*/  IMAD.WIDE R14, R21, 0x4, R14 ;  /* 0x00000004150e7825 */ /* 0x001fca00078e020e */
[----:B------:R1:W2:Y:S02]  /*0260*/  LDG.E R13, desc[UR4][R14.64] ;  /* 0x000000040e0d7981 */ /* 0x0002a4000c1e1900 */
[----:B-1----:R-:W-:-:S05]  /*0270*/  IMAD.WIDE R14, R23, 0x4, R14 ;  /* 0x00000004170e7825 */ /* 0x002fca00078e020e */
[----:B------:R0:W3:Y:S01]  /*0280*/  LDG.E R25, desc[UR4][R14.64] ;  /* 0x000000040e197981 */ /* 0x0000e2000c1e1900 */
[----:B------:R-:W-:-:S04]  /*0290*/  IMAD.WIDE R10, R23, 0x4, R14 ;  /* 0x00000004170a7825 */ /* 0x000fc800078e020e */
[C---:B------:R-:W-:Y:S02]  /*02a0*/  IMAD.WIDE R8, R23.reuse, 0x4, R10 ;  /* 0x0000000417087825 */ /* 0x040fe400078e020a */
[----:B------:R-:W4:Y:S02]  /*02b0*/  LDG.E R10, desc[UR4][R10.64] ;  /* 0x000000040a0a7981 */ /* 0x000f24000c1e1900 */
[C---:B------:R-:W-:Y:S02]  /*02c0*/  IMAD.WIDE R4, R23.reuse, 0x4, R8 ;  /* 0x0000000417047825 */ /* 0x040fe400078e0208 */
[----:B------:R-:W5:Y:S02]  /*02d0*/  LDG.E R9, desc[UR4][R8.64] ;  /* 0x0000000408097981 */ /* 0x000f64000c1e1900 */
[C---:B------:R-:W-:Y:S02]  /*02e0*/  IMAD.WIDE R6, R23.reuse, 0x4, R4 ;  /* 0x0000000417067825 */ /* 0x040fe400078e0204 */
[----:B------:R-:W5:Y:S04]  /*02f0*/  LDG.E R11, desc[UR4][R2.64+0x4] ;  /* 0x00000404020b7981 */ /* 0x000f68000c1e1900 */
[----:B------:R-:W5:Y:S04]  /*0300*/  LDG.E R4, desc[UR4][R4.64] ;  /* 0x0000000404047981 */ /* 0x000f68000c1e1900 */
[----:B------:R-:W5:Y:S04]  /*0310*/  LDG.E R8, desc[UR4][R2.64+0xc] ;  /* 0x00000c0402087981 */ /* 0x000f68000c1e1900 */
[----:B------:R-:W5:Y:S01]  /*0320*/  LDG.E R5, desc[UR4][R2.64] ;  /* 0x0000000402057981 */ /* 0x000f62000c1e1900 */
[----:B--2---:R-:W-:Y:S01]  /*0330*/  FFMA R29, R12, R13, R29 ;  /* 0x0000000d0c1d7223 */ /* 0x004fe2000000001d */
[----:B------:R-:W-:-:S02]  /*0340*/  IMAD.WIDE R12, R23, 0x4, R6 ;  /* 0x00000004170c7825 */ /* 0x000fc400078e0206 */
[----:B------:R-:W2:Y:S02]  /*0350*/  LDG.E R6, desc[UR4][R6.64] ;  /* 0x0000000406067981 */ /* 0x000ea4000c1e1900 */
[----:B0-----:R-:W-:Y:S02]  /*0360*/  IMAD.WIDE R14, R23, 0x4, R12 ;  /* 0x00000004170e7825 */ /* 0x001fe400078e020c */
[----:B------:R-:W2:Y:S04]  /*0370*/  LDG.E R28, desc[UR4][R12.64] ;  /* 0x000000040c1c7981 */ /* 0x000ea8000c1e1900 */
[----:B------:R-:W2:Y:S04]  /*0380*/  LDG.E R7, desc[UR4][R2.64+0x8] ;  /* 0x0000080402077981 */ /* 0x000ea8000c1e1900 */
[----:B------:R-:W2:Y:S01]  /*0390*/  LDG.E R15, desc[UR4][R14.64] ;  /* 0x000000040e0f7981 */ /* 0x000ea2000c1e1900 */
[----:B---3--:R-:W-:Y:S01]  /*03a0*/  FFMA R22, R22, R25, R29 ;  /* 0x0000001916167223 */ /* 0x008fe2000000001d */
[----:B------:R-:W-:-:S03]  /*03b0*/  IADD3 R18, PT, PT, R18, 0x8, RZ ;  /* 0x0000000812127810 */ /* 0x000fc60007ffe0ff */
[----:B----4-:R-:W-:Y:S01]  /*03c0*/  FFMA R27, R27, R10, R22 ;  /* 0x0000000a1b1b7223 */ /* 0x010fe20000000016 */
[----:B------:R-:W-:-:S03]  /*03d0*/  ISETP.NE.AND P1, PT, R18, RZ, PT ;  /* 0x000000ff1200720c */ /* 0x000fc60003f25270 */
[----:B-----5:R-:W-:Y:S01]  /*03e0*/  FFMA R26, R26, R9, R27 ;  /* 0x000000091a1a7223 */ /* 0x020fe2000000001b */
[----:B------:R-:W-:-:S03]  /*03f0*/  LEA R21, R23, R21, 0x3 ;  /* 0x0000001517157211 */ /* 0x000fc600078e18ff */
[----:B------:R-:W-:Y:S01]  /*0400*/  FFMA R4, R5, R4, R26 ;  /* 0x0000000405047223 */ /* 0x000fe2000000001a */
[----:B------:R-:W-:-:S03]  /*0410*/  IADD3 R5, P2, PT, R2, 0x20, RZ ;  /* 0x0000002002057810 */ /* 0x000fc60007f5e0ff */
[----:B--2---:R-:W-:-:S04]  /*0420*/  FFMA R4, R11, R6, R4 ;  /* 0x000000060b047223 */ /* 0x004fc80000000004 */
[----:B------:R-:W-:Y:S01]  /*0430*/  FFMA R7, R7, R28, R4 ;  /* 0x0000001c07077223 */ /* 0x000fe20000000004 */
[----:B------:R-:W-:-:S03]  /*0440*/  IADD3.X R4, PT, PT, RZ, R3, RZ, P2, !PT ;  /* 0x00000003ff047210 */ /* 0x000fc600017fe4ff */
[----:B------:R-:W-:Y:S01]  /*0450*/  FFMA R29, R8, R15, R7 ;  /* 0x0000000f081d7223 */ /* 0x000fe20000000007 */
[----:B------:R-:W-:Y:S06]  /*0460*/  @P1 BRA `(.L_x_23) ;  /* 0xfffffffc00581947 */ /* 0x000fec000383ffff */
.L_x_22:
[----:B------:R-:W-:Y:S05]  /*0470*/  @!P0 BRA `(.L_x_21) ;  /* 0x0000000400088947 */ /* 0x000fea0003800000 */
[----:B------:R-:W-:Y:S02]  /*0480*/  ISETP.GE.U32.AND P1, PT, R24, 0x4, PT ;  /* 0x000000041800780c */ /* 0x000fe40003f26070 */
[----:B------:R-:W-:-:S04]  /*0490*/  LOP3.LUT R14, R0, 0x3, RZ, 0xc0, !PT ;  /* 0x00000003000e7812 */ /* 0x000fc800078ec0ff */
[----:B------:R-:W-:-:S07]  /*04a0*/  ISETP.NE.AND P0, PT, R14, RZ, PT ;  /* 0x000000ff0e00720c */ /* 0x000fce0003f05270 */
[----:B------:R-:W-:Y:S06]  /*04b0*/  @!P1 BRA `(.L_x_24) ;  /* 0x0000000000709947 */ /* 0x000fec0003800000 */
[----:B------:R-:W0:Y:S01]  /*04c0*/  LDC R11, c[0x0][0x39c] ;  /* 0x0000e700ff0b7b82 */ /* 0x000e220000000800 */
[----:B------:R-:W1:Y:S01]  /*04d0*/  LDCU.64 UR6, c[0x0][0x380] ;  /* 0x00007000ff0677ac */ /* 0x000e620008000a00 */
[CC--:B------:R-:W-:Y:S02]  /*04e0*/  IADD3 R3, PT, PT, R19.reuse, R20.reuse, RZ ;  /* 0x0000001413037210 */ /* 0x0c0fe40007ffe0ff */
[----:B------:R-:W-:-:S04]  /*04f0*/  IADD3 R8, P1, PT, R19, R20, RZ ;  /* 0x0000001413087210 */ /* 0x000fc80007f3e0ff */
[----:B------:R-:W2:Y:S08]  /*0500*/  LDC.64 R4, c[0x0][0x388] ;  /* 0x0000e200ff047b82 */ /* 0x000eb00000000a00 */
[----:B------:R-:W3:Y:S01]  /*0510*/  LDC.64 R12, c[0x0][0x380] ;  /* 0x0000e000ff0c7b82 */ /* 0x000ee20000000a00 */
[----:B0-----:R-:W-:-:S04]  /*0520*/  IMAD R7, R20, R11, R16 ;  /* 0x0000000b14077224 */ /* 0x001fc800078e0210 */
[----:B--2---:R-:W-:-:S04]  /*0530*/  IMAD.WIDE R4, R7, 0x4, R4 ;  /* 0x0000000407047825 */ /* 0x004fc800078e0204 */
[----:B------:R-:W-:Y:S02]  /*0540*/  IMAD.WIDE R6, R11, 0x4, R4 ;  /* 0x000000040b067825 */ /* 0x000fe400078e0204 */
[----:B------:R-:W2:Y:S02]  /*0550*/  LDG.E R4, desc[UR4][R4.64] ;  /* 0x0000000404047981 */ /* 0x000ea4000c1e1900 */
[----:B---3--:R-:W-:Y:S01]  /*0560*/  IMAD.WIDE.U32 R12, R3, 0x4, R12 ;  /* 0x00000004030c7825 */ /* 0x008fe200078e000c */
[----:B------:R-:W-:Y:S02]  /*0570*/  IADD3.X R3, PT, PT, RZ, RZ, RZ, P1, !PT ;  /* 0x000000ffff037210 */ /* 0x000fe40000ffe4ff */
[----:B-1----:R-:W-:-:S03]  /*0580*/  LEA R2, P1, R8, UR6, 0x2 ;  /* 0x0000000608027c11 */ /* 0x002fc6000f8210ff */
[----:B------:R-:W2:Y:S01]  /*0590*/  LDG.E R12, desc[UR4][R12.64] ;  /* 0x000000040c0c7981 */ /* 0x000ea2000c1e1900 */
[----:B------:R-:W-:Y:S01]  /*05a0*/  LEA.HI.X R3, R8, UR7, R3, 0x2, P1 ;  /* 0x0000000708037c11 */ /* 0x000fe200088f1403 */
[C---:B------:R-:W-:Y:S02]  /*05b0*/  IMAD.WIDE R8, R11.reuse, 0x4, R6 ;  /* 0x000000040b087825 */ /* 0x040fe400078e0206 */
[----:B------:R-:W3:Y:S04]  /*05c0*/  LDG.E R6, desc[UR4][R6.64] ;  /* 0x0000000406067981 */ /* 0x000ee8000c1e1900 */
[----:B------:R-:W3:Y:S01]  /*05d0*/  LDG.E R18, desc[UR4][R2.64+0x4] ;  /* 0x0000040402127981 */ /* 0x000ee2000c1e1900 */
[----:B------:R-:W-:-:S03]  /*05e0*/  IMAD.WIDE R10, R11, 0x4, R8 ;  /* 0x000000040b0a7825 */ /* 0x000fc600078e0208 */
[----:B------:R-:W4:Y:S04]  /*05f0*/  LDG.E R21, desc[UR4][R8.64] ;  /* 0x0000000408157981 */ /* 0x000f28000c1e1900 */
[----:B------:R-:W4:Y:S04]  /*0600*/  LDG.E R15, desc[UR4][R2.64+0x8] ;  /* 0x00000804020f7981 */ /* 0x000f28000c1e1900 */
[----:B------:R-:W5:Y:S04]  /*0610*/  LDG.E R22, desc[UR4][R2.64+0xc] ;  /* 0x00000c0402167981 */ /* 0x000f68000c1e1900 */
[----:B------:R-:W5:Y:S01]  /*0620*/  LDG.E R10, desc[UR4][R10.64] ;  /* 0x000000040a0a7981 */ /* 0x000f62000c1e1900 */
[----:B------:R-:W-:Y:S01]  /*0630*/  IADD3 R20, PT, PT, R20, 0x4, RZ ;  /* 0x0000000414147810 */ /* 0x000fe20007ffe0ff */
[----:B--2---:R-:W-:-:S04]  /*0640*/  FFMA R29, R12, R4, R29 ;  /* 0x000000040c1d7223 */ /* 0x004fc8000000001d */
[----:B---3--:R-:W-:-:S04]  /*0650*/  FFMA R18, R18, R6, R29 ;  /* 0x0000000612127223 */ /* 0x008fc8000000001d */
[----:B----4-:R-:W-:-:S04]  /*0660*/  FFMA R15, R15, R21, R18 ;  /* 0x000000150f0f7223 */ /* 0x010fc80000000012 */
[----:B-----5:R-:W-:-:S07]  /*0670*/  FFMA R29, R22, R10, R15 ;  /* 0x0000000a161d7223 */ /* 0x020fce000000000f */
.L_x_24:
[----:B------:R-:W-:Y:S05]  /*0680*/  @!P0 BRA `(.L_x_21) ;  /* 0x0000000000848947 */ /* 0x000fea0003800000 */
[----:B------:R-:W-:Y:S01]  /*0690*/  ISETP.NE.AND P1, PT, R14, 0x1, PT ;  /* 0x000000010e00780c */ /* 0x000fe20003f25270 */
[----:B------:R-:W0:Y:S01]  /*06a0*/  LDC.64 R8, c[0x0][0x388] ;  /* 0x0000e200ff087b82 */ /* 0x000e220000000a00 */
[----:B------:R-:W-:-:S04]  /*06b0*/  LOP3.LUT R0, R0, 0x1, RZ, 0xc0, !PT ;  /* 0x0000000100007812 */ /* 0x000fc800078ec0ff */
[----:B------:R-:W-:-:S03]  /*06c0*/  ISETP.NE.U32.AND P0, PT, R0, 0x1, PT ;  /* 0x000000010000780c */ /* 0x000fc60003f05070 */
[----:B------:R-:W1:Y:S04]  /*06d0*/  LDC.64 R10, c[0x0][0x380] ;  /* 0x0000e000ff0a7b82 */ /* 0x000e680000000a00 */
[CC--:B------:R-:W-:Y:S02]  /*06e0*/  @P1 IADD3 R21, PT, PT, R19.reuse, R20.reuse, RZ ;  /* 0x0000001413151210 */ /* 0x0c0fe40007ffe0ff */
[----:B------:R-:W-:Y:S02]  /*06f0*/  @P1 IADD3 R0, P2, PT, R19, R20, RZ ;  /* 0x0000001413001210 */ /* 0x000fe40007f5e0ff */
[----:B------:R-:W2:Y:S02]  /*0700*/  @P1 LDC R15, c[0x0][0x39c] ;  /* 0x0000e700ff0f1b82 */ /* 0x000ea40000000800 */
[----:B------:R-:W-:-:S06]  /*0710*/  @P1 IADD3.X R12, PT, PT, RZ, RZ, RZ, P2, !PT ;  /* 0x000000ffff0c1210 */ /* 0x000fcc00017fe4ff */
[----:B------:R-:W3:Y:S08]  /*0720*/  @P1 LDC.64 R6, c[0x0][0x380] ;  /* 0x0000e000ff061b82 */ /* 0x000ef00000000a00 */
[----:B------:R-:W4:Y:S01]  /*0730*/  @!P0 LDC R13, c[0x0][0x39c] ;  /* 0x0000e700ff0d8b82 */ /* 0x000f220000000800 */
[----:B-1----:R-:W-:-:S06]  /*0740*/  @P1 IMAD.WIDE.U32 R10, R21, 0x4, R10 ;  /* 0x00000004150a1825 */ /* 0x002fcc00078e000a */
[----:B------:R-:W5:Y:S01]  /*0750*/  @P1 LDG.E R10, desc[UR4][R10.64] ;  /* 0x000000040a0a1981 */ /* 0x000f62000c1e1900 */
[----:B------:R-:W1:Y:S01]  /*0760*/  LDC.64 R2, c[0x0][0x380] ;  /* 0x0000e000ff027b82 */ /* 0x000e620000000a00 */
[C---:B--2---:R-:W-:Y:S01]  /*0770*/  @P1 IMAD R23, R20.reuse, R15, R16 ;  /* 0x0000000f14171224 */ /* 0x044fe200078e0210 */
[----:B------:R-:W-:-:S03]  /*0780*/  @P1 IADD3 R20, PT, PT, R20, 0x2, RZ ;  /* 0x0000000214141810 */ /* 0x000fc60007ffe0ff */
[----:B0-----:R-:W-:-:S03]  /*0790*/  @P1 IMAD.WIDE R8, R23, 0x4, R8 ;  /* 0x0000000417081825 */ /* 0x001fc600078e0208 */
[----:B------:R-:W0:Y:S01]  /*07a0*/  LDC.64 R4, c[0x0][0x388] ;  /* 0x0000e200ff047b82 */ /* 0x000e220000000a00 */
[C---:B---3--:R-:W-:Y:S02]  /*07b0*/  @P1 LEA R6, P2, R0.reuse, R6, 0x2 ;  /* 0x0000000600061211 */ /* 0x048fe400078410ff */
[----:B------:R-:W-:Y:S01]  /*07c0*/  @!P0 IADD3 R19, PT, PT, R19, R20, RZ ;  /* 0x0000001413138210 */ /* 0x000fe20007ffe0ff */
[----:B------:R-:W-:Y:S01]  /*07d0*/  @P1 IMAD.WIDE R14, R15, 0x4, R8 ;  /* 0x000000040f0e1825 */ /* 0x000fe200078e0208 */
[----:B------:R-:W-:Y:S02]  /*07e0*/  @P1 LEA.HI.X R7, R0, R7, R12, 0x2, P2 ;  /* 0x0000000700071211 */ /* 0x000fe400010f140c */
[----:B------:R-:W5:Y:S01]  /*07f0*/  @P1 LDG.E R0, desc[UR4][R8.64] ;  /* 0x0000000408001981 */ /* 0x000f62000c1e1900 */
[----:B----4-:R-:W-:-:S03]  /*0800*/  @!P0 IMAD R13, R20, R13, R16 ;  /* 0x0000000d140d8224 */ /* 0x010fc600078e0210 */
[----:B------:R-:W2:Y:S04]  /*0810*/  @P1 LDG.E R7, desc[UR4][R6.64+0x4] ;  /* 0x0000040406071981 */ /* 0x000ea8000c1e1900 */
[----:B------:R-:W2:Y:S01]  /*0820*/  @P1 LDG.E R14, desc[UR4][R14.64] ;  /* 0x000000040e0e1981 */ /* 0x000ea2000c1e1900 */
[----:B-1----:R-:W-:-:S06]  /*0830*/  @!P0 IMAD.WIDE.U32 R2, R19, 0x4, R2 ;  /* 0x0000000413028825 */ /* 0x002fcc00078e0002 */
[----:B------:R-:W3:Y:S01]  /*0840*/  @!P0 LDG.E R2, desc[UR4][R2.64] ;  /* 0x0000000402028981 */ /* 0x000ee2000c1e1900 */
[----:B0-----:R-:W-:-:S06]  /*0850*/  @!P0 IMAD.WIDE R4, R13, 0x4, R4 ;  /* 0x000000040d048825 */ /* 0x001fcc00078e0204 */
[----:B------:R-:W3:Y:S01]  /*0860*/  @!P0 LDG.E R4, desc[UR4][R4.64] ;  /* 0x0000000404048981 */ /* 0x000ee2000c1e1900 */
[----:B-----5:R-:W-:-:S04]  /*0870*/  @P1 FFMA R0, R10, R0, R29 ;  /* 0x000000000a001223 */ /* 0x020fc8000000001d */
[----:B--2---:R-:W-:-:S04]  /*0880*/  @P1 FFMA R29, R7, R14, R0 ;  /* 0x0000000e071d1223 */ /* 0x004fc80000000000 */
[----:B---3--:R-:W-:-:S07]  /*0890*/  @!P0 FFMA R29, R2, R4, R29 ;  /* 0x00000004021d8223 */ /* 0x008fce000000001d */
.L_x_21:
[----:B------:R-:W0:Y:S01]  /*08a0*/  LDC.64 R2, c[0x0][0x390] ;  /* 0x0000e400ff027b82 */ /* 0x000e220000000a00 */
[----:B------:R-:W1:Y:S02]  /*08b0*/  LDCU UR6, c[0x0][0x39c] ;  /* 0x00007380ff0677ac */ /* 0x000e640008000800 */
[----:B-1----:R-:W-:-:S04]  /*08c0*/  IMAD R17, R17, UR6, R16 ;  /* 0x0000000611117c24 */ /* 0x002fc8000f8e0210 */
[----:B0-----:R-:W-:-:S05]  /*08d0*/  IMAD.WIDE R2, R17, 0x4, R2 ;  /* 0x0000000411027825 */ /* 0x001fca00078e0202 */
[----:B------:R-:W-:Y:S01]  /*08e0*/  STG.E desc[UR4][R2.64], R29 ;  /* 0x0000001d02007986 */ /* 0x000fe2000c101904 */
[----:B------:R-:W-:Y:S05]  /*08f0*/  EXIT ;  /* 0x000000000000794d */ /* 0x000fea0003800000 */
.L_x_25:
        /* <DEDUP_REMOVED lines=16> */
.L_x_31:


//--------------------- .nv.shared._Z6gpu_v6PKfS0_Pfiii --------------------------
	.section	.nv.shared._Z6gpu_v6PKfS0_Pfiii,"aw",@nobits
	.sectionflags	@""
	.align	4
.nv.shared._Z6gpu_v6PKfS0_Pfiii:
	.zero		17408


//--------------------- .nv.shared.reserved.0     --------------------------
	.section	.nv.shared.reserved.0,"aw",@nobits
	.weak		__nv_reservedSMEM_offset_0_alias
	.size		__nv_reservedSMEM_offset_0_alias, 0, 64
	.other		__nv_reservedSMEM_offset_0_alias,@"STO_CUDA_RESERVED_SHARED STV_DEFAULT"
__nv_reservedSMEM_offset_0_alias:
	.zero		0
	.zero		64


//--------------------- .nv.shared._Z6gpu_v5PKfS0_Pfiii --------------------------
	.section	.nv.shared._Z6gpu_v5PKfS0_Pfiii,"aw",@nobits
	.sectionflags	@""
	.align	4
.nv.shared._Z6gpu_v5PKfS0_Pfiii:
	.zero		9216


//--------------------- .nv.shared._Z6gpu_v4PKfS0_Pfiii --------------------------
	.section	.nv.shared._Z6gpu_v4PKfS0_Pfiii,"aw",@nobits
	.sectionflags	@""
	.align	4
.nv.shared._Z6gpu_v4PKfS0_Pfiii:
	.zero		9216


//--------------------- .nv.shared._Z6gpu_v3PKfS0_Pfiii --------------------------
	.section	.nv.shared._Z6gpu_v3PKfS0_Pfiii,"aw",@nobits
	.sectionflags	@""
	.align	4
.nv.shared._Z6gpu_v3PKfS0_Pfiii:
	.zero		3072


//--------------------- .nv.shared._Z6gpu_v2PKfS0_Pfiii --------------------------
	.section	.nv.shared._Z6gpu_v2PKfS0_Pfiii,"aw",@nobits
	.sectionflags	@""
	.align	4
.nv.shared._Z6gpu_v2PKfS0_Pfiii:
	.zero		3072


//--------------------- .nv.constant0._Z6gpu_v6PKfS0_Pfiii --------------------------
	.section	.nv.constant0._Z6gpu_v6PKfS0_Pfiii,"a",@progbits
	.sectionflags	@""
	.align	4
.nv.constant0._Z6gpu_v6PKfS0_Pfiii:
	.zero		932


//--------------------- .nv.constant0._Z6gpu_v5PKfS0_Pfiii --------------------------
	.section	.nv.constant0._Z6gpu_v5PKfS0_Pfiii,"a",@progbits
	.sectionflags	@""
	.align	4
.nv.constant0._Z6gpu_v5PKfS0_Pfiii:
	.zero		932


//--------------------- .nv.constant0._Z6gpu_v4PKfS0_Pfiii --------------------------
	.section	.nv.constant0._Z6gpu_v4PKfS0_Pfiii,"a",@progbits
	.sectionflags	@""
	.align	4
.nv.constant0._Z6gpu_v4PKfS0_Pfiii:
	.zero		932


//--------------------- .nv.constant0._Z6gpu_v3PKfS0_Pfiii --------------------------
	.section	.nv.constant0._Z6gpu_v3PKfS0_Pfiii,"a",@progbits
	.sectionflags	@""
	.align	4
.nv.constant0._Z6gpu_v3PKfS0_Pfiii:
	.zero		932


//--------------------- .nv.constant0._Z6gpu_v2PKfS0_Pfiii --------------------------
	.section	.nv.constant0._Z6gpu_v2PKfS0_Pfiii,"a",@progbits
	.sectionflags	@""
	.align	4
.nv.constant0._Z6gpu_v2PKfS0_Pfiii:
	.zero		932


//--------------------- .nv.constant0._Z6gpu_v1PKfS0_Pfiii --------------------------
	.section	.nv.constant0._Z6gpu_v1PKfS0_Pfiii,"a",@progbits
	.sectionflags	@""
	.align	4
.nv.constant0._Z6gpu_v1PKfS0_Pfiii:
	.zero		932


//--------------------- SYMBOLS --------------------------

	.type		.nv.reservedSmem.offset0,@object
	.size		.nv.reservedSmem.offset0,0x4
	.type		.nv.reservedSmem.cap,@object
	.size		.nv.reservedSmem.cap,0x4
